	.target	sm_100a

	.elftype	@"ET_EXEC"


//--------------------- .note.nv.tkinfo           --------------------------
	.section	.note.nv.tkinfo,"",@"SHT_NOTE"
	.sectionflags	@"SHF_NOTE_NV_TKINFO"
	.tkinfo
        /*0018*/ 	.word	0x00000002
        /*0030*/ 	.string	""
        /*0030*/ 	.string	"ptxas"
        /*0030*/ 	.string	"Cuda compilation tools, release 13.0, V13.0.88"
        /*0030*/ 	.string	"Build cuda_13.0.r13.0/compiler.36424714_0"
        /*0030*/ 	.string	"-arch sm_100a -m 64 "



//--------------------- .note.nv.cuinfo           --------------------------
	.section	.note.nv.cuinfo,"",@"SHT_NOTE"
	.sectionflags	@"SHF_NOTE_NV_CUINFO"
        /*0018*/ 	.short	0x0002
        /*001a*/ 	.short	0x0064
        /*001c*/ 	.short	0x0082
	.zero		2


//--------------------- .nv.info                  --------------------------
	.section	.nv.info,"",@"SHT_CUDA_INFO"
	.align	4


	//----- nvinfo : EIATTR_REGCOUNT
	.align		4
        /*0000*/ 	.byte	0x04, 0x2f
        /*0002*/ 	.short	(.L_19 - .L_18)
	.align		4
.L_18:
        /*0004*/ 	.word	index@(_ZN7cutlass13device_kernelINS_4gemm6kernel13GemmUniversalIN4cute5tupleIJiiiiEEENS1_10collective13CollectiveMmaINS1_35MainloopSm100TmaUmmaWarpSpecializedILi3ELi2ELi4ENS5_IJNS4_1CILi1EEESB_SB_EEEEENS5_IJNSA_ILi64EEENSA_ILi128EEENSA_ILi32EEEEEENS_10tfloat32_tENS5_IJlSB_lEEESI_SJ_NS4_8TiledMMAINS4_8MMA_AtomIJNS4_17SM100_MMA_TF32_SSISI_SI_fLi64ELi128ELNS4_4UMMA5MajorE0ELSO_0ELNSN_7ScaleInE0ELSP_0EEEEEENS4_6LayoutISC_NS5_IJNSA_ILi0EEEST_ST_EEEEENS5_IJNS4_10UnderscoreESW_SW_EEEEENS4_13SM90_TMA_LOADENS4_14ComposedLayoutINS4_7SwizzleILi3ELi4ELi3EEENS4_18smem_ptr_flag_bitsILi32EEENSS_INS5_IJNSA_ILi8EEESG_EEENS5_IJSG_SB_EEEEEEEvNS4_8identityESZ_S19_vS1A_EENS_8epilogue10collective18CollectiveEpilogueINS1C_23Sm100TmaWarpSpecializedILi4ELi2ELi16ELb1ELb0EEEJSH_NS5_IJNSS_ISE_SB_EENSS_ISG_SB_EEEEESI_SJ_SI_SJ_NS1C_6fusion15FusionCallbacksIS1G_NS1K_17LinearCombinationISI_fSI_fLNS_15FloatRoundStyleE2EEESH_S1J_JEEENS4_5SM1004TMEM4LOAD26SM100_TMEM_LOAD_16dp128b8xESZ_S19_NS4_17SM75_U32x4_LDSM_NENS4_14SM90_TMA_STOREES19_NS4_17SM90_U32x4_STSM_NENS4_39AutoVectorizingCopyWithAssumedAlignmentILi128EEEEEEvvEEEEvNT_6ParamsE)
        /*0008*/ 	.word	0x0000005e


	//----- nvinfo : EIATTR_FRAME_SIZE
	.align		4
.L_19:
        /*000c*/ 	.byte	0x04, 0x11
        /*000e*/ 	.short	(.L_21 - .L_20)
	.align		4
.L_20:
        /*0010*/ 	.word	index@($__internal_2_$__cuda_sm10x_tcgen05_guardrail_trap_unallocated_columns_being_dealloced)
        /*0014*/ 	.word	0x00000000


	//----- nvinfo : EIATTR_FRAME_SIZE
	.align		4
.L_21:
        /*0018*/ 	.byte	0x04, 0x11
        /*001a*/ 	.short	(.L_23 - .L_22)
	.align		4
.L_22:
        /*001c*/ 	.word	index@($__internal_1_$__cuda_sm10x_tcgen05_guardrail_trap_phase_invalid_during_alloc)
        /*0020*/ 	.word	0x00000000


	//----- nvinfo : EIATTR_FRAME_SIZE
	.align		4
.L_23:
        /*0024*/ 	.byte	0x04, 0x11
        /*0026*/ 	.short	(.L_25 - .L_24)
	.align		4
.L_24:
        /*0028*/ 	.word	index@($__internal_0_$__cuda_sm10x_tcgen05_guardrail_trap_col_being_dealloced_not_returned_by_alloc)
        /*002c*/ 	.word	0x00000000


	//----- nvinfo : EIATTR_FRAME_SIZE
	.align		4
.L_25:
        /*0030*/ 	.byte	0x04, 0x11
        /*0032*/ 	.short	(.L_27 - .L_26)
	.align		4
.L_26:
        /*0034*/ 	.word	index@(_ZN7cutlass13device_kernelINS_4gemm6kernel13GemmUniversalIN4cute5tupleIJiiiiEEENS1_10collective13CollectiveMmaINS1_35MainloopSm100TmaUmmaWarpSpecializedILi3ELi2ELi4ENS5_IJNS4_1CILi1EEESB_SB_EEEEENS5_IJNSA_ILi64EEENSA_ILi128EEENSA_ILi32EEEEEENS_10tfloat32_tENS5_IJlSB_lEEESI_SJ_NS4_8TiledMMAINS4_8MMA_AtomIJNS4_17SM100_MMA_TF32_SSISI_SI_fLi64ELi128ELNS4_4UMMA5MajorE0ELSO_0ELNSN_7ScaleInE0ELSP_0EEEEEENS4_6LayoutISC_NS5_IJNSA_ILi0EEEST_ST_EEEEENS5_IJNS4_10UnderscoreESW_SW_EEEEENS4_13SM90_TMA_LOADENS4_14ComposedLayoutINS4_7SwizzleILi3ELi4ELi3EEENS4_18smem_ptr_flag_bitsILi32EEENSS_INS5_IJNSA_ILi8EEESG_EEENS5_IJSG_SB_EEEEEEEvNS4_8identityESZ_S19_vS1A_EENS_8epilogue10collective18CollectiveEpilogueINS1C_23Sm100TmaWarpSpecializedILi4ELi2ELi16ELb1ELb0EEEJSH_NS5_IJNSS_ISE_SB_EENSS_ISG_SB_EEEEESI_SJ_SI_SJ_NS1C_6fusion15FusionCallbacksIS1G_NS1K_17LinearCombinationISI_fSI_fLNS_15FloatRoundStyleE2EEESH_S1J_JEEENS4_5SM1004TMEM4LOAD26SM100_TMEM_LOAD_16dp128b8xESZ_S19_NS4_17SM75_U32x4_LDSM_NENS4_14SM90_TMA_STOREES19_NS4_17SM90_U32x4_STSM_NENS4_39AutoVectorizingCopyWithAssumedAlignmentILi128EEEEEEvvEEEEvNT_6ParamsE)
        /*0038*/ 	.word	0x00000000


	//----- nvinfo : EIATTR_MIN_STACK_SIZE
	.align		4
.L_27:
        /*003c*/ 	.byte	0x04, 0x12
        /*003e*/ 	.short	(.L_29 - .L_28)
	.align		4
.L_28:
        /*0040*/ 	.word	index@(_ZN7cutlass13device_kernelINS_4gemm6kernel13GemmUniversalIN4cute5tupleIJiiiiEEENS1_10collective13CollectiveMmaINS1_35MainloopSm100TmaUmmaWarpSpecializedILi3ELi2ELi4ENS5_IJNS4_1CILi1EEESB_SB_EEEEENS5_IJNSA_ILi64EEENSA_ILi128EEENSA_ILi32EEEEEENS_10tfloat32_tENS5_IJlSB_lEEESI_SJ_NS4_8TiledMMAINS4_8MMA_AtomIJNS4_17SM100_MMA_TF32_SSISI_SI_fLi64ELi128ELNS4_4UMMA5MajorE0ELSO_0ELNSN_7ScaleInE0ELSP_0EEEEEENS4_6LayoutISC_NS5_IJNSA_ILi0EEEST_ST_EEEEENS5_IJNS4_10UnderscoreESW_SW_EEEEENS4_13SM90_TMA_LOADENS4_14ComposedLayoutINS4_7SwizzleILi3ELi4ELi3EEENS4_18smem_ptr_flag_bitsILi32EEENSS_INS5_IJNSA_ILi8EEESG_EEENS5_IJSG_SB_EEEEEEEvNS4_8identityESZ_S19_vS1A_EENS_8epilogue10collective18CollectiveEpilogueINS1C_23Sm100TmaWarpSpecializedILi4ELi2ELi16ELb1ELb0EEEJSH_NS5_IJNSS_ISE_SB_EENSS_ISG_SB_EEEEESI_SJ_SI_SJ_NS1C_6fusion15FusionCallbacksIS1G_NS1K_17LinearCombinationISI_fSI_fLNS_15FloatRoundStyleE2EEESH_S1J_JEEENS4_5SM1004TMEM4LOAD26SM100_TMEM_LOAD_16dp128b8xESZ_S19_NS4_17SM75_U32x4_LDSM_NENS4_14SM90_TMA_STOREES19_NS4_17SM90_U32x4_STSM_NENS4_39AutoVectorizingCopyWithAssumedAlignmentILi128EEEEEEvvEEEEvNT_6ParamsE)
        /*0044*/ 	.word	0x00000000
.L_29:


//--------------------- .nv.compat                --------------------------
	.section	.nv.compat,"",@"SHT_CUDA_COMPAT_INFO"
	.align	4
        /*0000*/ 	.byte	0x02, 0x09, 0x01, 0x00, 0x02, 0x02, 0x02, 0x00, 0x02, 0x05, 0x05, 0x00, 0x03, 0x07, 0x01, 0x01
        /*0010*/ 	.byte	0x02, 0x03, 0x01, 0x00, 0x02, 0x06, 0x01, 0x00, 0x04, 0x0b, 0x08, 0x00, 0x09, 0x00, 0x00, 0x00
        /*0020*/ 	.byte	0x00, 0x00, 0x00, 0x00


//--------------------- .nv.info._ZN7cutlass13device_kernelINS_4gemm6kernel13GemmUniversalIN4cute5tupleIJiiiiEEENS1_10collective13CollectiveMmaINS1_35MainloopSm100TmaUmmaWarpSpecializedILi3ELi2ELi4ENS5_IJNS4_1CILi1EEESB_SB_EEEEENS5_IJNSA_ILi64EEENSA_ILi128EEENSA_ILi32EEEEEENS_10tfloat32_tENS5_IJlSB_lEEESI_SJ_NS4_8TiledMMAINS4_8MMA_AtomIJNS4_17SM100_MMA_TF32_SSISI_SI_fLi64ELi128ELNS4_4UMMA5MajorE0ELSO_0ELNSN_7ScaleInE0ELSP_0EEEEEENS4_6LayoutISC_NS5_IJNSA_ILi0EEEST_ST_EEEEENS5_IJNS4_10UnderscoreESW_SW_EEEEENS4_13SM90_TMA_LOADENS4_14ComposedLayoutINS4_7SwizzleILi3ELi4ELi3EEENS4_18smem_ptr_flag_bitsILi32EEENSS_INS5_IJNSA_ILi8EEESG_EEENS5_IJSG_SB_EEEEEEEvNS4_8identityESZ_S19_vS1A_EENS_8epilogue10collective18CollectiveEpilogueINS1C_23Sm100TmaWarpSpecializedILi4ELi2ELi16ELb1ELb0EEEJSH_NS5_IJNSS_ISE_SB_EENSS_ISG_SB_EEEEESI_SJ_SI_SJ_NS1C_6fusion15FusionCallbacksIS1G_NS1K_17LinearCombinationISI_fSI_fLNS_15FloatRoundStyleE2EEESH_S1J_JEEENS4_5SM1004TMEM4LOAD26SM100_TMEM_LOAD_16dp128b8xESZ_S19_NS4_17SM75_U32x4_LDSM_NENS4_14SM90_TMA_STOREES19_NS4_17SM90_U32x4_STSM_NENS4_39AutoVectorizingCopyWithAssumedAlignmentILi128EEEEEEvvEEEEvNT_6ParamsE --------------------------
	.section	.nv.info._ZN7cutlass13device_kernelINS_4gemm6kernel13GemmUniversalIN4cute5tupleIJiiiiEEENS1_10collective13CollectiveMmaINS1_35MainloopSm100TmaUmmaWarpSpecializedILi3ELi2ELi4ENS5_IJNS4_1CILi1EEESB_SB_EEEEENS5_IJNSA_ILi64EEENSA_ILi128EEENSA_ILi32EEEEEENS_10tfloat32_tENS5_IJlSB_lEEESI_SJ_NS4_8TiledMMAINS4_8MMA_AtomIJNS4_17SM100_MMA_TF32_SSISI_SI_fLi64ELi128ELNS4_4UMMA5MajorE0ELSO_0ELNSN_7ScaleInE0ELSP_0EEEEEENS4_6LayoutISC_NS5_IJNSA_ILi0EEEST_ST_EEEEENS5_IJNS4_10UnderscoreESW_SW_EEEEENS4_13SM90_TMA_LOADENS4_14ComposedLayoutINS4_7SwizzleILi3ELi4ELi3EEENS4_18smem_ptr_flag_bitsILi32EEENSS_INS5_IJNSA_ILi8EEESG_EEENS5_IJSG_SB_EEEEEEEvNS4_8identityESZ_S19_vS1A_EENS_8epilogue10collective18CollectiveEpilogueINS1C_23Sm100TmaWarpSpecializedILi4ELi2ELi16ELb1ELb0EEEJSH_NS5_IJNSS_ISE_SB_EENSS_ISG_SB_EEEEESI_SJ_SI_SJ_NS1C_6fusion15FusionCallbacksIS1G_NS1K_17LinearCombinationISI_fSI_fLNS_15FloatRoundStyleE2EEESH_S1J_JEEENS4_5SM1004TMEM4LOAD26SM100_TMEM_LOAD_16dp128b8xESZ_S19_NS4_17SM75_U32x4_LDSM_NENS4_14SM90_TMA_STOREES19_NS4_17SM90_U32x4_STSM_NENS4_39AutoVectorizingCopyWithAssumedAlignmentILi128EEEEEEvvEEEEvNT_6ParamsE,"",@"SHT_CUDA_INFO"
	.sectionflags	@""
	.align	4


	//----- nvinfo : EIATTR_CUDA_API_VERSION
	.align		4
        /*0000*/ 	.byte	0x04, 0x37
        /*0002*/ 	.short	(.L_31 - .L_30)
.L_30:
        /*0004*/ 	.word	0x00000082


	//----- nvinfo : EIATTR_KPARAM_INFO
	.align		4
.L_31:
        /*0008*/ 	.byte	0x04, 0x17
        /*000a*/ 	.short	(.L_33 - .L_32)
.L_32:
        /*000c*/ 	.word	0x00000000
        /*0010*/ 	.short	0x0000
        /*0012*/ 	.short	0x0000
        /*0014*/ 	.byte	0x00, 0xf0, 0x01, 0x20


	//----- nvinfo : EIATTR_AT_ENTRY_FRAGMENTS
	.align		4
.L_33:
        /*0018*/ 	.byte	0x04, 0x4f
        /*001a*/ 	.short	(.L_35 - .L_34)


	//   ....[0]....
.L_34:
        /*001c*/ 	.word	0x00000006


	//----- nvinfo : EIATTR_RESERVED_SMEM_USED
	.align		4
.L_35:
        /*0020*/ 	.byte	0x01, 0x41
	.zero		2


	//----- nvinfo : EIATTR_SPARSE_MMA_MASK
	.align		4
        /*0024*/ 	.byte	0x03, 0x50
        /*0026*/ 	.short	0x0000


	//----- nvinfo : EIATTR_TCGEN05_1CTA_USED
	.align		4
        /*0028*/ 	.byte	0x01, 0x51
	.zero		2


	//----- nvinfo : EIATTR_MAXREG_COUNT
	.align		4
        /*002c*/ 	.byte	0x03, 0x1b
        /*002e*/ 	.short	0x00ff


	//----- nvinfo : EIATTR_NUM_BARRIERS
	.align		4
        /*0030*/ 	.byte	0x02, 0x4c
        /*0032*/ 	.byte	0x07
	.zero		1


	//----- nvinfo : EIATTR_EXTERNS
	.align		4
        /*0034*/ 	.byte	0x04, 0x0f
        /*0036*/ 	.short	(.L_37 - .L_36)


	//   ....[0]....
	.align		4
.L_36:
        /*0038*/ 	.word	index@(__assertfail)


	//----- nvinfo : EIATTR_MERCURY_ISA_VERSION
	.align		4
.L_37:
        /*003c*/ 	.byte	0x03, 0x5f
        /*003e*/ 	.short	0x0101


	//----- nvinfo : EIATTR_INT_WARP_WIDE_INSTR_OFFSETS
	.align		4
        /*0040*/ 	.byte	0x04, 0x31
        /*0042*/ 	.short	(.L_39 - .L_38)


	//   ....[0]....
.L_38:
        /*0044*/ 	.word	0x00001dc0


	//   ....[1]....
        /*0048*/ 	.word	0x000037d0


	//   ....[2]....
        /*004c*/ 	.word	0x00003800


	//   ....[3]....
        /*0050*/ 	.word	0x00003850


	//   ....[4]....
        /*0054*/ 	.word	0x00004160


	//   ....[5]....
        /*0058*/ 	.word	0x000041c0


	//   ....[6]....
        /*005c*/ 	.word	0x000042a0


	//   ....[7]....
        /*0060*/ 	.word	0x00004310


	//   ....[8]....
        /*0064*/ 	.word	0x00004420


	//   ....[9]....
        /*0068*/ 	.word	0x000044b0


	//   ....[10]....
        /*006c*/ 	.word	0x00004680


	//   ....[11]....
        /*0070*/ 	.word	0x000047e0


	//----- nvinfo : EIATTR_COOP_GROUP_MASK_REGIDS
	.align		4
.L_39:
        /*0074*/ 	.byte	0x04, 0x29
        /*0076*/ 	.short	(.L_41 - .L_40)


	//   ....[0]....
.L_40:
        /*0078*/ 	.word	0xffffffff


	//   ....[1]....
        /*007c*/ 	.word	0xffffffff


	//   ....[2]....
        /*0080*/ 	.word	0xffffffff


	//   ....[3]....
        /*0084*/ 	.word	0xffffffff


	//   ....[4]....
        /*0088*/ 	.word	0xffffffff


	//   ....[5]....
        /*008c*/ 	.word	0xffffffff


	//   ....[6]....
        /*0090*/ 	.word	0xffffffff


	//   ....[7]....
        /*0094*/ 	.word	0xffffffff


	//   ....[8]....
        /*0098*/ 	.word	0xffffffff


	//   ....[9]....
        /*009c*/ 	.word	0xffffffff


	//   ....[10]....
        /*00a0*/ 	.word	0xffffffff


	//   ....[11]....
        /*00a4*/ 	.word	0xffffffff


	//   ....[12]....
        /*00a8*/ 	.word	0xffffffff


	//----- nvinfo : EIATTR_COOP_GROUP_INSTR_OFFSETS
	.align		4
.L_41:
        /*00ac*/ 	.byte	0x04, 0x28
        /*00ae*/ 	.short	(.L_43 - .L_42)


	//   ....[0]....
.L_42:
        /*00b0*/ 	.word	0x00000090


	//   ....[1]....
        /*00b4*/ 	.word	0x000004d0


	//   ....[2]....
        /*00b8*/ 	.word	0x00000620


	//   ....[3]....
        /*00bc*/ 	.word	0x000007c0


	//   ....[4]....
        /*00c0*/ 	.word	0x000008c0


	//   ....[5]....
        /*00c4*/ 	.word	0x00000a30


	//   ....[6]....
        /*00c8*/ 	.word	0x00000bd0


	//   ....[7]....
        /*00cc*/ 	.word	0x00001ca0


	//   ....[8]....
        /*00d0*/ 	.word	0x000029f0


	//   ....[9]....
        /*00d4*/ 	.word	0x00002c00


	//   ....[10]....
        /*00d8*/ 	.word	0x00002c30


	//   ....[11]....
        /*00dc*/ 	.word	0x000036c0


	//   ....[12]....
        /*00e0*/ 	.word	0x000038f0


	//----- nvinfo : EIATTR_VRC_CTA_INIT_COUNT
	.align		4
.L_43:
        /*00e4*/ 	.byte	0x02, 0x4a
        /*00e6*/ 	.byte	0x80
	.zero		1


	//----- nvinfo : EIATTR_SYSCALL_OFFSETS
	.align		4
        /*00e8*/ 	.byte	0x04, 0x46
        /*00ea*/ 	.short	(.L_45 - .L_44)


	//   ....[0]....
.L_44:
        /*00ec*/ 	.word	0x000052a0


	//   ....[1]....
        /*00f0*/ 	.word	0x00005390


	//   ....[2]....
        /*00f4*/ 	.word	0x00005bc0


	//   ....[3]....
        /*00f8*/ 	.word	0x00006580


	//   ....[4]....
        /*00fc*/ 	.word	0x00006ee0


	//   ....[5]....
        /*0100*/ 	.word	0x00007840


	//----- nvinfo : EIATTR_MBARRIER_INSTR_OFFSETS
	.align		4
.L_45:
        /*0104*/ 	.byte	0x04, 0x39
        /*0106*/ 	.short	(.L_47 - .L_46)


	//   ....[0]....
.L_46:
        /*0108*/ 	.word	0x000005b0
        /*010c*/ 	.word	0x000000ff
        /*0110*/ 	.word	0x00000000
        /*0114*/ 	.short	0x0100
        /*0116*/ 	.byte	0x05
	.zero		1


	//   ....[1]....
        /*0118*/ 	.word	0x000005c0
        /*011c*/ 	.word	0x000000ff
        /*0120*/ 	.word	0x00000018
        /*0124*/ 	.short	0x0100
        /*0126*/ 	.byte	0x05
	.zero		1


	//   ....[2]....
        /*0128*/ 	.word	0x000005d0
        /*012c*/ 	.word	0x000000ff
        /*0130*/ 	.word	0x00000008
        /*0134*/ 	.short	0x0100
        /*0136*/ 	.byte	0x05
	.zero		1


	//   ....[3]....
        /*0138*/ 	.word	0x000005e0
        /*013c*/ 	.word	0x000000ff
        /*0140*/ 	.word	0x00000020
        /*0144*/ 	.short	0x0100
        /*0146*/ 	.byte	0x05
	.zero		1


	//   ....[4]....
        /*0148*/ 	.word	0x000005f0
        /*014c*/ 	.word	0x000000ff
        /*0150*/ 	.word	0x00000010
        /*0154*/ 	.short	0x0100
        /*0156*/ 	.byte	0x05
	.zero		1


	//   ....[5]....
        /*0158*/ 	.word	0x00000600
        /*015c*/ 	.word	0x000000ff
        /*0160*/ 	.word	0x00000028
        /*0164*/ 	.short	0x0100
        /*0166*/ 	.byte	0x05
	.zero		1


	//   ....[6]....
        /*0168*/ 	.word	0x00000730
        /*016c*/ 	.word	0x000000ff
        /*0170*/ 	.word	0x00000030
        /*0174*/ 	.short	0x0100
        /*0176*/ 	.byte	0x07
	.zero		1


	//   ....[7]....
        /*0178*/ 	.word	0x00000740
        /*017c*/ 	.word	0x000000ff
        /*0180*/ 	.word	0x00000050
        /*0184*/ 	.short	0x0100
        /*0186*/ 	.byte	0x07
	.zero		1


	//   ....[8]....
        /*0188*/ 	.word	0x00000750
        /*018c*/ 	.word	0x000000ff
        /*0190*/ 	.word	0x00000038
        /*0194*/ 	.short	0x0100
        /*0196*/ 	.byte	0x07
	.zero		1


	//   ....[9]....
        /*0198*/ 	.word	0x00000760
        /*019c*/ 	.word	0x000000ff
        /*01a0*/ 	.word	0x00000058
        /*01a4*/ 	.short	0x0100
        /*01a6*/ 	.byte	0x07
	.zero		1


	//   ....[10]....
        /*01a8*/ 	.word	0x00000770
        /*01ac*/ 	.word	0x000000ff
        /*01b0*/ 	.word	0x00000040
        /*01b4*/ 	.short	0x0100
        /*01b6*/ 	.byte	0x07
	.zero		1


	//   ....[11]....
        /*01b8*/ 	.word	0x00000780
        /*01bc*/ 	.word	0x000000ff
        /*01c0*/ 	.word	0x00000060
        /*01c4*/ 	.short	0x0100
        /*01c6*/ 	.byte	0x07
	.zero		1


	//   ....[12]....
        /*01c8*/ 	.word	0x00000790
        /*01cc*/ 	.word	0x000000ff
        /*01d0*/ 	.word	0x00000048
        /*01d4*/ 	.short	0x0100
        /*01d6*/ 	.byte	0x07
	.zero		1


	//   ....[13]....
        /*01d8*/ 	.word	0x000007a0
        /*01dc*/ 	.word	0x000000ff
        /*01e0*/ 	.word	0x00000068
        /*01e4*/ 	.short	0x0100
        /*01e6*/ 	.byte	0x07
	.zero		1


	//   ....[14]....
        /*01e8*/ 	.word	0x00000890
        /*01ec*/ 	.word	0x000000ff
        /*01f0*/ 	.word	0x00000070
        /*01f4*/ 	.short	0x0100
        /*01f6*/ 	.byte	0x05
	.zero		1


	//   ....[15]....
        /*01f8*/ 	.word	0x000008a0
        /*01fc*/ 	.word	0x000000ff
        /*0200*/ 	.word	0x00000078
        /*0204*/ 	.short	0x0100
        /*0206*/ 	.byte	0x05
	.zero		1


	//   ....[16]....
        /*0208*/ 	.word	0x000009e0
        /*020c*/ 	.word	0x000000ff
        /*0210*/ 	.word	0x00000080
        /*0214*/ 	.short	0x0100
        /*0216*/ 	.byte	0x05
	.zero		1


	//   ....[17]....
        /*0218*/ 	.word	0x000009f0
        /*021c*/ 	.word	0x000000ff
        /*0220*/ 	.word	0x00000090
        /*0224*/ 	.short	0x0100
        /*0226*/ 	.byte	0x05
	.zero		1


	//   ....[18]....
        /*0228*/ 	.word	0x00000a00
        /*022c*/ 	.word	0x000000ff
        /*0230*/ 	.word	0x00000088
        /*0234*/ 	.short	0x0100
        /*0236*/ 	.byte	0x05
	.zero		1


	//   ....[19]....
        /*0238*/ 	.word	0x00000a10
        /*023c*/ 	.word	0x000000ff
        /*0240*/ 	.word	0x00000098
        /*0244*/ 	.short	0x0100
        /*0246*/ 	.byte	0x05
	.zero		1


	//   ....[20]....
        /*0248*/ 	.word	0x00000b40
        /*024c*/ 	.word	0x000000ff
        /*0250*/ 	.word	0x000000a0
        /*0254*/ 	.short	0x0100
        /*0256*/ 	.byte	0x07
	.zero		1


	//   ....[21]....
        /*0258*/ 	.word	0x00000b50
        /*025c*/ 	.word	0x000000ff
        /*0260*/ 	.word	0x000000c0
        /*0264*/ 	.short	0x0100
        /*0266*/ 	.byte	0x07
	.zero		1


	//   ....[22]....
        /*0268*/ 	.word	0x00000b60
        /*026c*/ 	.word	0x000000ff
        /*0270*/ 	.word	0x000000a8
        /*0274*/ 	.short	0x0100
        /*0276*/ 	.byte	0x07
	.zero		1


	//   ....[23]....
        /*0278*/ 	.word	0x00000b70
        /*027c*/ 	.word	0x000000ff
        /*0280*/ 	.word	0x000000c8
        /*0284*/ 	.short	0x0100
        /*0286*/ 	.byte	0x07
	.zero		1


	//   ....[24]....
        /*0288*/ 	.word	0x00000b80
        /*028c*/ 	.word	0x000000ff
        /*0290*/ 	.word	0x000000b0
        /*0294*/ 	.short	0x0100
        /*0296*/ 	.byte	0x07
	.zero		1


	//   ....[25]....
        /*0298*/ 	.word	0x00000b90
        /*029c*/ 	.word	0x000000ff
        /*02a0*/ 	.word	0x000000d0
        /*02a4*/ 	.short	0x0100
        /*02a6*/ 	.byte	0x07
	.zero		1


	//   ....[26]....
        /*02a8*/ 	.word	0x00000ba0
        /*02ac*/ 	.word	0x000000ff
        /*02b0*/ 	.word	0x000000b8
        /*02b4*/ 	.short	0x0100
        /*02b6*/ 	.byte	0x07
	.zero		1


	//   ....[27]....
        /*02b8*/ 	.word	0x00000bb0
        /*02bc*/ 	.word	0x000000ff
        /*02c0*/ 	.word	0x000000d8
        /*02c4*/ 	.short	0x0100
        /*02c6*/ 	.byte	0x07
	.zero		1


	//   ....[28]....
        /*02c8*/ 	.word	0x00000ca0
        /*02cc*/ 	.word	0x000000ff
        /*02d0*/ 	.word	0x000000e0
        /*02d4*/ 	.short	0x0100
        /*02d6*/ 	.byte	0x05
	.zero		1


	//   ....[29]....
        /*02d8*/ 	.word	0x00000cb0
        /*02dc*/ 	.word	0x000000ff
        /*02e0*/ 	.word	0x000000f0
        /*02e4*/ 	.short	0x0100
        /*02e6*/ 	.byte	0x05
	.zero		1


	//   ....[30]....
        /*02e8*/ 	.word	0x00000cc0
        /*02ec*/ 	.word	0x000000ff
        /*02f0*/ 	.word	0x000000e8
        /*02f4*/ 	.short	0x0100
        /*02f6*/ 	.byte	0x05
	.zero		1


	//   ....[31]....
        /*02f8*/ 	.word	0x00000cd0
        /*02fc*/ 	.word	0x000000ff
        /*0300*/ 	.word	0x000000f8
        /*0304*/ 	.short	0x0100
        /*0306*/ 	.byte	0x05
	.zero		1


	//   ....[32]....
        /*0308*/ 	.word	0x000015a0
        /*030c*/ 	.word	0x00000002
        /*0310*/ 	.word	0x000000f0
        /*0314*/ 	.short	0x010a
        /*0316*/ 	.byte	0xff
	.zero		1


	//   ....[33]....
        /*0318*/ 	.word	0x000015d0
        /*031c*/ 	.word	0x00000002
        /*0320*/ 	.word	0x000000e0
        /*0324*/ 	.short	0x0101
        /*0326*/ 	.byte	0xff
	.zero		1


	//   ....[34]....
        /*0328*/ 	.word	0x000016a0
        /*032c*/ 	.word	0x000000ff
        /*0330*/ 	.word	0x00000018
        /*0334*/ 	.short	0x010a
        /*0336*/ 	.byte	0x08
	.zero		1


	//   ....[35]....
        /*0338*/ 	.word	0x00001740
        /*033c*/ 	.word	0x000000ff
        /*0340*/ 	.word	0x00000018
        /*0344*/ 	.short	0x010a
        /*0346*/ 	.byte	0x21
	.zero		1


	//   ....[36]....
        /*0348*/ 	.word	0x00001890
        /*034c*/ 	.word	0x000000ff
        /*0350*/ 	.word	0x00000018
        /*0354*/ 	.short	0x010a
        /*0356*/ 	.byte	0x08
	.zero		1


	//   ....[37]....
        /*0358*/ 	.word	0x000019a0
        /*035c*/ 	.word	0x000000ff
        /*0360*/ 	.word	0x00000078
        /*0364*/ 	.short	0x0101
        /*0366*/ 	.byte	0x04
	.zero		1


	//   ....[38]....
        /*0368*/ 	.word	0x000019c0
        /*036c*/ 	.word	0x000000ff
        /*0370*/ 	.word	0x00000018
        /*0374*/ 	.short	0x010a
        /*0376*/ 	.byte	0x08
	.zero		1


	//   ....[39]....
        /*0378*/ 	.word	0x00001a40
        /*037c*/ 	.word	0x000000ff
        /*0380*/ 	.word	0x00000018
        /*0384*/ 	.short	0x010a
        /*0386*/ 	.byte	0x11
	.zero		1


	//   ....[40]....
        /*0388*/ 	.word	0x00001b90
        /*038c*/ 	.word	0x000000ff
        /*0390*/ 	.word	0x00000018
        /*0394*/ 	.short	0x010a
        /*0396*/ 	.byte	0x08
	.zero		1


	//   ....[41]....
        /*0398*/ 	.word	0x00001cd0
        /*039c*/ 	.word	0x00000002
        /*03a0*/ 	.word	0x00000080
        /*03a4*/ 	.short	0x010a
        /*03a6*/ 	.byte	0xff
	.zero		1


	//   ....[42]....
        /*03a8*/ 	.word	0x00001d90
        /*03ac*/ 	.word	0x00000002
        /*03b0*/ 	.word	0x00000000
        /*03b4*/ 	.short	0x0101
        /*03b6*/ 	.byte	0xff
	.zero		1


	//   ....[43]....
        /*03b8*/ 	.word	0x000022f0
        /*03bc*/ 	.word	0x000000ff
        /*03c0*/ 	.word	0x00000000
        /*03c4*/ 	.short	0x010a
        /*03c6*/ 	.byte	0x05
	.zero		1


	//   ....[44]....
        /*03c8*/ 	.word	0x00002380
        /*03cc*/ 	.word	0x000000ff
        /*03d0*/ 	.word	0x00000000
        /*03d4*/ 	.short	0x010a
        /*03d6*/ 	.byte	0x05
	.zero		1


	//   ....[45]....
        /*03d8*/ 	.word	0x00002420
        /*03dc*/ 	.word	0x00000000
        /*03e0*/ 	.word	0x00000000
        /*03e4*/ 	.short	0x010a
        /*03e6*/ 	.byte	0xff
	.zero		1


	//   ....[46]....
        /*03e8*/ 	.word	0x00002540
        /*03ec*/ 	.word	0x00000000
        /*03f0*/ 	.word	0x000000e0
        /*03f4*/ 	.short	0x010a
        /*03f6*/ 	.byte	0xff
	.zero		1


	//   ....[47]....
        /*03f8*/ 	.word	0x000025b0
        /*03fc*/ 	.word	0x00000000
        /*0400*/ 	.word	0x00000000
        /*0404*/ 	.short	0x0101
        /*0406*/ 	.byte	0xff
	.zero		1


	//   ....[48]....
        /*0408*/ 	.word	0x000025d0
        /*040c*/ 	.word	0x000000ff
        /*0410*/ 	.word	0x00000090
        /*0414*/ 	.short	0x010a
        /*0416*/ 	.byte	0x05
	.zero		1


	//   ....[49]....
        /*0418*/ 	.word	0x000026f0
        /*041c*/ 	.word	0x00000000
        /*0420*/ 	.word	0x00000080
        /*0424*/ 	.short	0x010a
        /*0426*/ 	.byte	0xff
	.zero		1


	//   ....[50]....
        /*0428*/ 	.word	0x000027f0
        /*042c*/ 	.word	0x00000000
        /*0430*/ 	.word	0x00000000
        /*0434*/ 	.short	0x0101
        /*0436*/ 	.byte	0xff
	.zero		1


	//   ....[51]....
        /*0438*/ 	.word	0x00002880
        /*043c*/ 	.word	0x000000ff
        /*0440*/ 	.word	0x00000090
        /*0444*/ 	.short	0x0106
        /*0446*/ 	.byte	0x05
	.zero		1


	//   ....[52]....
        /*0448*/ 	.word	0x000028a0
        /*044c*/ 	.word	0x000000ff
        /*0450*/ 	.word	0x00000090
        /*0454*/ 	.short	0x010a
        /*0456*/ 	.byte	0x05
	.zero		1


	//   ....[53]....
        /*0458*/ 	.word	0x00002930
        /*045c*/ 	.word	0x000000ff
        /*0460*/ 	.word	0x00000090
        /*0464*/ 	.short	0x0106
        /*0466*/ 	.byte	0x04
	.zero		1


	//   ....[54]....
        /*0468*/ 	.word	0x00002970
        /*046c*/ 	.word	0x00000000
        /*0470*/ 	.word	0x00000090
        /*0474*/ 	.short	0x010a
        /*0476*/ 	.byte	0xff
	.zero		1


	//   ....[55]....
        /*0478*/ 	.word	0x00002eb0
        /*047c*/ 	.word	0x00000000
        /*0480*/ 	.word	0x00000080
        /*0484*/ 	.short	0x010a
        /*0486*/ 	.byte	0xff
	.zero		1


	//   ....[56]....
        /*0488*/ 	.word	0x00002fb0
        /*048c*/ 	.word	0x00000003
        /*0490*/ 	.word	0x00000000
        /*0494*/ 	.short	0x0101
        /*0496*/ 	.byte	0xff
	.zero		1


	//   ....[57]....
        /*0498*/ 	.word	0x00002fc0
        /*049c*/ 	.word	0x000000ff
        /*04a0*/ 	.word	0x00000000
        /*04a4*/ 	.short	0x010a
        /*04a6*/ 	.byte	0x06
	.zero		1


	//   ....[58]....
        /*04a8*/ 	.word	0x00003040
        /*04ac*/ 	.word	0x000000ff
        /*04b0*/ 	.word	0x000000c0
        /*04b4*/ 	.short	0x010a
        /*04b6*/ 	.byte	0x07
	.zero		1


	//   ....[59]....
        /*04b8*/ 	.word	0x00003120
        /*04bc*/ 	.word	0x000000ff
        /*04c0*/ 	.word	0x00000000
        /*04c4*/ 	.short	0x010a
        /*04c6*/ 	.byte	0x06
	.zero		1


	//   ....[60]....
        /*04c8*/ 	.word	0x00003250
        /*04cc*/ 	.word	0x000000ff
        /*04d0*/ 	.word	0x00000000
        /*04d4*/ 	.short	0x010a
        /*04d6*/ 	.byte	0x1a
	.zero		1


	//   ....[61]....
        /*04d8*/ 	.word	0x000034f0
        /*04dc*/ 	.word	0x000000ff
        /*04e0*/ 	.word	0x00000000
        /*04e4*/ 	.short	0x010a
        /*04e6*/ 	.byte	0x06
	.zero		1


	//   ....[62]....
        /*04e8*/ 	.word	0x00003580
        /*04ec*/ 	.word	0x000000ff
        /*04f0*/ 	.word	0x00000000
        /*04f4*/ 	.short	0x010a
        /*04f6*/ 	.byte	0x06
	.zero		1


	//   ....[63]....
        /*04f8*/ 	.word	0x00003610
        /*04fc*/ 	.word	0x000000ff
        /*0500*/ 	.word	0x00000000
        /*0504*/ 	.short	0x010a
        /*0506*/ 	.byte	0x06
	.zero		1


	//   ....[64]....
        /*0508*/ 	.word	0x000036a0
        /*050c*/ 	.word	0x000000ff
        /*0510*/ 	.word	0x00000000
        /*0514*/ 	.short	0x010a
        /*0516*/ 	.byte	0x07
	.zero		1


	//   ....[65]....
        /*0518*/ 	.word	0x00003b10
        /*051c*/ 	.word	0x00000000
        /*0520*/ 	.word	0x00000080
        /*0524*/ 	.short	0x010a
        /*0526*/ 	.byte	0xff
	.zero		1


	//   ....[66]....
        /*0528*/ 	.word	0x00003bd0
        /*052c*/ 	.word	0x00000000
        /*0530*/ 	.word	0x00000000
        /*0534*/ 	.short	0x0101
        /*0536*/ 	.byte	0xff
	.zero		1


	//   ....[67]....
        /*0538*/ 	.word	0x00003ef0
        /*053c*/ 	.word	0x000000ff
        /*0540*/ 	.word	0x00000078
        /*0544*/ 	.short	0x010a
        /*0546*/ 	.byte	0x07
	.zero		1


	//   ....[68]....
        /*0548*/ 	.word	0x000040e0
        /*054c*/ 	.word	0x000000ff
        /*0550*/ 	.word	0x00000050
        /*0554*/ 	.short	0x010a
        /*0556*/ 	.byte	0x07
	.zero		1


	//   ....[69]....
        /*0558*/ 	.word	0x00004250
        /*055c*/ 	.word	0x000000ff
        /*0560*/ 	.word	0x00000030
        /*0564*/ 	.short	0x010b
        /*0566*/ 	.byte	0x07
	.zero		1


	//   ....[70]....
        /*0568*/ 	.word	0x00004260
        /*056c*/ 	.word	0x000000ff
        /*0570*/ 	.word	0x00000000
        /*0574*/ 	.short	0x0101
        /*0576*/ 	.byte	0x08
	.zero		1


	//   ....[71]....
        /*0578*/ 	.word	0x00004270
        /*057c*/ 	.word	0x000000ff
        /*0580*/ 	.word	0x00000058
        /*0584*/ 	.short	0x010a
        /*0586*/ 	.byte	0x07
	.zero		1


	//   ....[72]....
        /*0588*/ 	.word	0x000043c0
        /*058c*/ 	.word	0x000000ff
        /*0590*/ 	.word	0x00000038
        /*0594*/ 	.short	0x010b
        /*0596*/ 	.byte	0x07
	.zero		1


	//   ....[73]....
        /*0598*/ 	.word	0x000043d0
        /*059c*/ 	.word	0x000000ff
        /*05a0*/ 	.word	0x00000000
        /*05a4*/ 	.short	0x0101
        /*05a6*/ 	.byte	0x08
	.zero		1


	//   ....[74]....
        /*05a8*/ 	.word	0x000043e0
        /*05ac*/ 	.word	0x000000ff
        /*05b0*/ 	.word	0x00000060
        /*05b4*/ 	.short	0x010a
        /*05b6*/ 	.byte	0x07
	.zero		1


	//   ....[75]....
        /*05b8*/ 	.word	0x00004560
        /*05bc*/ 	.word	0x000000ff
        /*05c0*/ 	.word	0x00000040
        /*05c4*/ 	.short	0x010b
        /*05c6*/ 	.byte	0x07
	.zero		1


	//   ....[76]....
        /*05c8*/ 	.word	0x000045a0
        /*05cc*/ 	.word	0x000000ff
        /*05d0*/ 	.word	0x00000000
        /*05d4*/ 	.short	0x0101
        /*05d6*/ 	.byte	0x08
	.zero		1


	//   ....[77]....
        /*05d8*/ 	.word	0x000045e0
        /*05dc*/ 	.word	0x000000ff
        /*05e0*/ 	.word	0x00000068
        /*05e4*/ 	.short	0x010a
        /*05e6*/ 	.byte	0x07
	.zero		1


	//   ....[78]....
        /*05e8*/ 	.word	0x00004820
        /*05ec*/ 	.word	0x000000ff
        /*05f0*/ 	.word	0x00000048
        /*05f4*/ 	.short	0x010b
        /*05f6*/ 	.byte	0x07
	.zero		1


	//   ....[79]....
        /*05f8*/ 	.word	0x00004840
        /*05fc*/ 	.word	0x000000ff
        /*0600*/ 	.word	0x00000000
        /*0604*/ 	.short	0x0101
        /*0606*/ 	.byte	0x0d
	.zero		1


	//   ....[80]....
        /*0608*/ 	.word	0x00004870
        /*060c*/ 	.word	0x000000ff
        /*0610*/ 	.word	0x00000050
        /*0614*/ 	.short	0x010a
        /*0616*/ 	.byte	0x07
	.zero		1


	//   ....[81]....
        /*0618*/ 	.word	0x00004890
        /*061c*/ 	.word	0x000000ff
        /*0620*/ 	.word	0x00000058
        /*0624*/ 	.short	0x010a
        /*0626*/ 	.byte	0x07
	.zero		1


	//   ....[82]....
        /*0628*/ 	.word	0x000048b0
        /*062c*/ 	.word	0x000000ff
        /*0630*/ 	.word	0x00000060
        /*0634*/ 	.short	0x010a
        /*0636*/ 	.byte	0x07
	.zero		1


	//   ....[83]....
        /*0638*/ 	.word	0x000048f0
        /*063c*/ 	.word	0x00000000
        /*0640*/ 	.word	0x00000068
        /*0644*/ 	.short	0x010a
        /*0646*/ 	.byte	0xff
	.zero		1


	//   ....[84]....
        /*0648*/ 	.word	0x00004c60
        /*064c*/ 	.word	0x00000000
        /*0650*/ 	.word	0x00000080
        /*0654*/ 	.short	0x010a
        /*0656*/ 	.byte	0xff
	.zero		1


	//   ....[85]....
        /*0658*/ 	.word	0x00004d70
        /*065c*/ 	.word	0x00000000
        /*0660*/ 	.word	0x00000000
        /*0664*/ 	.short	0x0101
        /*0666*/ 	.byte	0xff
	.zero		1


	//   ....[86]....
        /*0668*/ 	.word	0x000057f0
        /*066c*/ 	.word	0x000000ff
        /*0670*/ 	.word	0x00000030
        /*0674*/ 	.short	0x010a
        /*0676*/ 	.byte	0x30
	.zero		1


	//   ....[87]....
        /*0678*/ 	.word	0x00005830
        /*067c*/ 	.word	0x00000054
        /*0680*/ 	.word	0x000000a0
        /*0684*/ 	.short	0x010a
        /*0686*/ 	.byte	0xff
	.zero		1


	//   ....[88]....
        /*0688*/ 	.word	0x000059a0
        /*068c*/ 	.word	0x000000ff
        /*0690*/ 	.word	0x00000030
        /*0694*/ 	.short	0x010a
        /*0696*/ 	.byte	0x30
	.zero		1


	//   ....[89]....
        /*0698*/ 	.word	0x00005aa0
        /*069c*/ 	.word	0x00000054
        /*06a0*/ 	.word	0x000000a0
        /*06a4*/ 	.short	0x010a
        /*06a6*/ 	.byte	0xff
	.zero		1


	//   ....[90]....
        /*06a8*/ 	.word	0x000062a0
        /*06ac*/ 	.word	0x00000000
        /*06b0*/ 	.word	0x00000000
        /*06b4*/ 	.short	0x0101
        /*06b6*/ 	.byte	0xff
	.zero		1


	//   ....[91]....
        /*06b8*/ 	.word	0x000062b0
        /*06bc*/ 	.word	0x00000002
        /*06c0*/ 	.word	0x00000030
        /*06c4*/ 	.short	0x010a
        /*06c6*/ 	.byte	0xff
	.zero		1


	//   ....[92]....
        /*06c8*/ 	.word	0x00006380
        /*06cc*/ 	.word	0x00000002
        /*06d0*/ 	.word	0x00000030
        /*06d4*/ 	.short	0x010a
        /*06d6*/ 	.byte	0xff
	.zero		1


	//   ....[93]....
        /*06d8*/ 	.word	0x00006c00
        /*06dc*/ 	.word	0x00000015
        /*06e0*/ 	.word	0x00000000
        /*06e4*/ 	.short	0x0101
        /*06e6*/ 	.byte	0xff
	.zero		1


	//   ....[94]....
        /*06e8*/ 	.word	0x00006c20
        /*06ec*/ 	.word	0x00000000
        /*06f0*/ 	.word	0x00000030
        /*06f4*/ 	.short	0x010a
        /*06f6*/ 	.byte	0xff
	.zero		1


	//   ....[95]....
        /*06f8*/ 	.word	0x00006ce0
        /*06fc*/ 	.word	0x00000000
        /*0700*/ 	.word	0x00000030
        /*0704*/ 	.short	0x010a
        /*0706*/ 	.byte	0xff
	.zero		1


	//   ....[96]....
        /*0708*/ 	.word	0x00007560
        /*070c*/ 	.word	0x00000015
        /*0710*/ 	.word	0x00000000
        /*0714*/ 	.short	0x0101
        /*0716*/ 	.byte	0xff
	.zero		1


	//   ....[97]....
        /*0718*/ 	.word	0x00007580
        /*071c*/ 	.word	0x00000002
        /*0720*/ 	.word	0x00000030
        /*0724*/ 	.short	0x010a
        /*0726*/ 	.byte	0xff
	.zero		1


	//   ....[98]....
        /*0728*/ 	.word	0x00007640
        /*072c*/ 	.word	0x00000002
        /*0730*/ 	.word	0x00000030
        /*0734*/ 	.short	0x010a
        /*0736*/ 	.byte	0xff
	.zero		1


	//   ....[99]....
        /*0738*/ 	.word	0x000079b0
        /*073c*/ 	.word	0x000000ff
        /*0740*/ 	.word	0x00000000
        /*0744*/ 	.short	0x0101
        /*0746*/ 	.byte	0x05
	.zero		1


	//   ....[100]....
        /*0748*/ 	.word	0x00007f20
        /*074c*/ 	.word	0x00000000
        /*0750*/ 	.word	0x00000000
        /*0754*/ 	.short	0x0101
        /*0756*/ 	.byte	0xff
	.zero		1


	//   ....[101]....
        /*0758*/ 	.word	0x00008190
        /*075c*/ 	.word	0x000000ff
        /*0760*/ 	.word	0x00000000
        /*0764*/ 	.short	0x0101
        /*0766*/ 	.byte	0x04
	.zero		1


	//   ....[102]....
        /*0768*/ 	.word	0x000081b0
        /*076c*/ 	.word	0x00000002
        /*0770*/ 	.word	0x000000f0
        /*0774*/ 	.short	0x010a
        /*0776*/ 	.byte	0xff
	.zero		1


	//   ....[103]....
        /*0778*/ 	.word	0x00008210
        /*077c*/ 	.word	0x00000002
        /*0780*/ 	.word	0x00000018
        /*0784*/ 	.short	0x010a
        /*0786*/ 	.byte	0xff
	.zero		1


	//   ....[104]....
        /*0788*/ 	.word	0x00008270
        /*078c*/ 	.word	0x00000002
        /*0790*/ 	.word	0x00000018
        /*0794*/ 	.short	0x010a
        /*0796*/ 	.byte	0xff
	.zero		1


	//   ....[105]....
        /*0798*/ 	.word	0x000082c0
        /*079c*/ 	.word	0x00000002
        /*07a0*/ 	.word	0x00000080
        /*07a4*/ 	.short	0x010a
        /*07a6*/ 	.byte	0xff
	.zero		1


	//   ....[106]....
        /*07a8*/ 	.word	0x00008320
        /*07ac*/ 	.word	0x00000000
        /*07b0*/ 	.word	0x00000000
        /*07b4*/ 	.short	0x010a
        /*07b6*/ 	.byte	0xff
	.zero		1


	//   ....[107]....
        /*07b8*/ 	.word	0x00008380
        /*07bc*/ 	.word	0x00000000
        /*07c0*/ 	.word	0x00000000
        /*07c4*/ 	.short	0x010a
        /*07c6*/ 	.byte	0xff
	.zero		1


	//   ....[108]....
        /*07c8*/ 	.word	0x000083d0
        /*07cc*/ 	.word	0x00000000
        /*07d0*/ 	.word	0x000000e0
        /*07d4*/ 	.short	0x010a
        /*07d6*/ 	.byte	0xff
	.zero		1


	//   ....[109]....
        /*07d8*/ 	.word	0x00008430
        /*07dc*/ 	.word	0x00000000
        /*07e0*/ 	.word	0x00000090
        /*07e4*/ 	.short	0x010a
        /*07e6*/ 	.byte	0xff
	.zero		1


	//   ....[110]....
        /*07e8*/ 	.word	0x00008480
        /*07ec*/ 	.word	0x00000000
        /*07f0*/ 	.word	0x00000080
        /*07f4*/ 	.short	0x010a
        /*07f6*/ 	.byte	0xff
	.zero		1


	//   ....[111]....
        /*07f8*/ 	.word	0x000084e0
        /*07fc*/ 	.word	0x00000000
        /*0800*/ 	.word	0x00000090
        /*0804*/ 	.short	0x010a
        /*0806*/ 	.byte	0xff
	.zero		1


	//   ....[112]....
        /*0808*/ 	.word	0x00008530
        /*080c*/ 	.word	0x00000000
        /*0810*/ 	.word	0x00000080
        /*0814*/ 	.short	0x010a
        /*0816*/ 	.byte	0xff
	.zero		1


	//   ....[113]....
        /*0818*/ 	.word	0x00008590
        /*081c*/ 	.word	0x00000002
        /*0820*/ 	.word	0x000000c0
        /*0824*/ 	.short	0x010a
        /*0826*/ 	.byte	0xff
	.zero		1


	//   ....[114]....
        /*0828*/ 	.word	0x000085f0
        /*082c*/ 	.word	0x00000000
        /*0830*/ 	.word	0x00000000
        /*0834*/ 	.short	0x010a
        /*0836*/ 	.byte	0xff
	.zero		1


	//   ....[115]....
        /*0838*/ 	.word	0x00008650
        /*083c*/ 	.word	0x00000000
        /*0840*/ 	.word	0x00000000
        /*0844*/ 	.short	0x010a
        /*0846*/ 	.byte	0xff
	.zero		1


	//   ....[116]....
        /*0848*/ 	.word	0x000086b0
        /*084c*/ 	.word	0x00000000
        /*0850*/ 	.word	0x00000000
        /*0854*/ 	.short	0x010a
        /*0856*/ 	.byte	0xff
	.zero		1


	//   ....[117]....
        /*0858*/ 	.word	0x00008710
        /*085c*/ 	.word	0x00000000
        /*0860*/ 	.word	0x00000000
        /*0864*/ 	.short	0x010a
        /*0866*/ 	.byte	0xff
	.zero		1


	//   ....[118]....
        /*0868*/ 	.word	0x00008770
        /*086c*/ 	.word	0x00000000
        /*0870*/ 	.word	0x00000000
        /*0874*/ 	.short	0x010a
        /*0876*/ 	.byte	0xff
	.zero		1


	//   ....[119]....
        /*0878*/ 	.word	0x000087c0
        /*087c*/ 	.word	0x00000000
        /*0880*/ 	.word	0x00000080
        /*0884*/ 	.short	0x010a
        /*0886*/ 	.byte	0xff
	.zero		1


	//   ....[120]....
        /*0888*/ 	.word	0x00008820
        /*088c*/ 	.word	0x00000000
        /*0890*/ 	.word	0x00000078
        /*0894*/ 	.short	0x010a
        /*0896*/ 	.byte	0xff
	.zero		1


	//   ....[121]....
        /*0898*/ 	.word	0x00008880
        /*089c*/ 	.word	0x00000000
        /*08a0*/ 	.word	0x00000050
        /*08a4*/ 	.short	0x010a
        /*08a6*/ 	.byte	0xff
	.zero		1


	//   ....[122]....
        /*08a8*/ 	.word	0x000088e0
        /*08ac*/ 	.word	0x00000000
        /*08b0*/ 	.word	0x00000058
        /*08b4*/ 	.short	0x010a
        /*08b6*/ 	.byte	0xff
	.zero		1


	//   ....[123]....
        /*08b8*/ 	.word	0x00008940
        /*08bc*/ 	.word	0x00000000
        /*08c0*/ 	.word	0x00000060
        /*08c4*/ 	.short	0x010a
        /*08c6*/ 	.byte	0xff
	.zero		1


	//   ....[124]....
        /*08c8*/ 	.word	0x000089a0
        /*08cc*/ 	.word	0x00000000
        /*08d0*/ 	.word	0x00000068
        /*08d4*/ 	.short	0x010a
        /*08d6*/ 	.byte	0xff
	.zero		1


	//   ....[125]....
        /*08d8*/ 	.word	0x00008a00
        /*08dc*/ 	.word	0x00000000
        /*08e0*/ 	.word	0x00000050
        /*08e4*/ 	.short	0x010a
        /*08e6*/ 	.byte	0xff
	.zero		1


	//   ....[126]....
        /*08e8*/ 	.word	0x00008a60
        /*08ec*/ 	.word	0x00000000
        /*08f0*/ 	.word	0x00000058
        /*08f4*/ 	.short	0x010a
        /*08f6*/ 	.byte	0xff
	.zero		1


	//   ....[127]....
        /*08f8*/ 	.word	0x00008ac0
        /*08fc*/ 	.word	0x00000000
        /*0900*/ 	.word	0x00000060
        /*0904*/ 	.short	0x010a
        /*0906*/ 	.byte	0xff
	.zero		1


	//   ....[128]....
        /*0908*/ 	.word	0x00008b10
        /*090c*/ 	.word	0x00000000
        /*0910*/ 	.word	0x00000080
        /*0914*/ 	.short	0x010a
        /*0916*/ 	.byte	0xff
	.zero		1


	//   ....[129]....
        /*0918*/ 	.word	0x00008b70
        /*091c*/ 	.word	0x00000000
        /*0920*/ 	.word	0x00000030
        /*0924*/ 	.short	0x010a
        /*0926*/ 	.byte	0xff
	.zero		1


	//   ....[130]....
        /*0928*/ 	.word	0x00008bc0
        /*092c*/ 	.word	0x00000054
        /*0930*/ 	.word	0x000000a0
        /*0934*/ 	.short	0x010a
        /*0936*/ 	.byte	0xff
	.zero		1


	//   ....[131]....
        /*0938*/ 	.word	0x00008c10
        /*093c*/ 	.word	0x00000002
        /*0940*/ 	.word	0x00000030
        /*0944*/ 	.short	0x010a
        /*0946*/ 	.byte	0xff
	.zero		1


	//   ....[132]....
        /*0948*/ 	.word	0x00008c60
        /*094c*/ 	.word	0x00000000
        /*0950*/ 	.word	0x00000030
        /*0954*/ 	.short	0x010a
        /*0956*/ 	.byte	0xff
	.zero		1


	//   ....[133]....
        /*0958*/ 	.word	0x00008cb0
        /*095c*/ 	.word	0x00000002
        /*0960*/ 	.word	0x00000030
        /*0964*/ 	.short	0x010a
        /*0966*/ 	.byte	0xff
	.zero		1


	//----- nvinfo : EIATTR_NUM_MBARRIERS
	.align		4
.L_47:
        /*0968*/ 	.byte	0x03, 0x38
        /*096a*/ 	.short	0x0020


	//----- nvinfo : EIATTR_EXIT_INSTR_OFFSETS
	.align		4
        /*096c*/ 	.byte	0x04, 0x1c
        /*096e*/ 	.short	(.L_49 - .L_48)


	//   ....[0]....
.L_48:
        /*0970*/ 	.word	0x00002450


	//   ....[1]....
        /*0974*/ 	.word	0x00002940


	//   ....[2]....
        /*0978*/ 	.word	0x000029a0


	//   ....[3]....
        /*097c*/ 	.word	0x00003900


	//   ....[4]....
        /*0980*/ 	.word	0x00004920


	//   ....[5]....
        /*0984*/ 	.word	0x00004960


	//   ....[6]....
        /*0988*/ 	.word	0x00008080


	//   ....[7]....
        /*098c*/ 	.word	0x00008100


	//   ....[8]....
        /*0990*/ 	.word	0x00008130


	//   ....[9]....
        /*0994*/ 	.word	0x000081a0


	//----- nvinfo : EIATTR_MAX_THREADS
	.align		4
.L_49:
        /*0998*/ 	.byte	0x04, 0x05
        /*099a*/ 	.short	(.L_51 - .L_50)
.L_50:
        /*099c*/ 	.word	0x00000100
        /*09a0*/ 	.word	0x00000001
        /*09a4*/ 	.word	0x00000001


	//----- nvinfo : EIATTR_CRS_STACK_SIZE
	.align		4
.L_51:
        /*09a8*/ 	.byte	0x04, 0x1e
        /*09aa*/ 	.short	(.L_53 - .L_52)
.L_52:
        /*09ac*/ 	.word	0x00000000


	//----- nvinfo : EIATTR_CBANK_PARAM_SIZE
	.align		4
.L_53:
        /*09b0*/ 	.byte	0x03, 0x19
        /*09b2*/ 	.short	0x0800


	//----- nvinfo : EIATTR_PARAM_CBANK
	.align		4
        /*09b4*/ 	.byte	0x04, 0x0a
        /*09b6*/ 	.short	(.L_55 - .L_54)
	.align		4
.L_54:
        /*09b8*/ 	.word	index@(.nv.constant0._ZN7cutlass13device_kernelINS_4gemm6kernel13GemmUniversalIN4cute5tupleIJiiiiEEENS1_10collective13CollectiveMmaINS1_35MainloopSm100TmaUmmaWarpSpecializedILi3ELi2ELi4ENS5_IJNS4_1CILi1EEESB_SB_EEEEENS5_IJNSA_ILi64EEENSA_ILi128EEENSA_ILi32EEEEEENS_10tfloat32_tENS5_IJlSB_lEEESI_SJ_NS4_8TiledMMAINS4_8MMA_AtomIJNS4_17SM100_MMA_TF32_SSISI_SI_fLi64ELi128ELNS4_4UMMA5MajorE0ELSO_0ELNSN_7ScaleInE0ELSP_0EEEEEENS4_6LayoutISC_NS5_IJNSA_ILi0EEEST_ST_EEEEENS5_IJNS4_10UnderscoreESW_SW_EEEEENS4_13SM90_TMA_LOADENS4_14ComposedLayoutINS4_7SwizzleILi3ELi4ELi3EEENS4_18smem_ptr_flag_bitsILi32EEENSS_INS5_IJNSA_ILi8EEESG_EEENS5_IJSG_SB_EEEEEEEvNS4_8identityESZ_S19_vS1A_EENS_8epilogue10collective18CollectiveEpilogueINS1C_23Sm100TmaWarpSpecializedILi4ELi2ELi16ELb1ELb0EEEJSH_NS5_IJNSS_ISE_SB_EENSS_ISG_SB_EEEEESI_SJ_SI_SJ_NS1C_6fusion15FusionCallbacksIS1G_NS1K_17LinearCombinationISI_fSI_fLNS_15FloatRoundStyleE2EEESH_S1J_JEEENS4_5SM1004TMEM4LOAD26SM100_TMEM_LOAD_16dp128b8xESZ_S19_NS4_17SM75_U32x4_LDSM_NENS4_14SM90_TMA_STOREES19_NS4_17SM90_U32x4_STSM_NENS4_39AutoVectorizingCopyWithAssumedAlignmentILi128EEEEEEvvEEEEvNT_6ParamsE)
        /*09bc*/ 	.short	0x0380
        /*09be*/ 	.short	0x0800


	//----- nvinfo : EIATTR_SW_WAR
	.align		4
.L_55:
        /*09c0*/ 	.byte	0x04, 0x36
        /*09c2*/ 	.short	(.L_57 - .L_56)
.L_56:
        /*09c4*/ 	.word	0x00000008
.L_57:


//--------------------- .nv.callgraph             --------------------------
	.section	.nv.callgraph,"",@"SHT_CUDA_CALLGRAPH"
	.align	4
	.sectionentsize	8
	.align		4
        /*0000*/ 	.word	0x00000000
	.align		4
        /*0004*/ 	.word	0xffffffff
	.align		4
        /*0008*/ 	.word	index@(_ZN7cutlass13device_kernelINS_4gemm6kernel13GemmUniversalIN4cute5tupleIJiiiiEEENS1_10collective13CollectiveMmaINS1_35MainloopSm100TmaUmmaWarpSpecializedILi3ELi2ELi4ENS5_IJNS4_1CILi1EEESB_SB_EEEEENS5_IJNSA_ILi64EEENSA_ILi128EEENSA_ILi32EEEEEENS_10tfloat32_tENS5_IJlSB_lEEESI_SJ_NS4_8TiledMMAINS4_8MMA_AtomIJNS4_17SM100_MMA_TF32_SSISI_SI_fLi64ELi128ELNS4_4UMMA5MajorE0ELSO_0ELNSN_7ScaleInE0ELSP_0EEEEEENS4_6LayoutISC_NS5_IJNSA_ILi0EEEST_ST_EEEEENS5_IJNS4_10UnderscoreESW_SW_EEEEENS4_13SM90_TMA_LOADENS4_14ComposedLayoutINS4_7SwizzleILi3ELi4ELi3EEENS4_18smem_ptr_flag_bitsILi32EEENSS_INS5_IJNSA_ILi8EEESG_EEENS5_IJSG_SB_EEEEEEEvNS4_8identityESZ_S19_vS1A_EENS_8epilogue10collective18CollectiveEpilogueINS1C_23Sm100TmaWarpSpecializedILi4ELi2ELi16ELb1ELb0EEEJSH_NS5_IJNSS_ISE_SB_EENSS_ISG_SB_EEEEESI_SJ_SI_SJ_NS1C_6fusion15FusionCallbacksIS1G_NS1K_17LinearCombinationISI_fSI_fLNS_15FloatRoundStyleE2EEESH_S1J_JEEENS4_5SM1004TMEM4LOAD26SM100_TMEM_LOAD_16dp128b8xESZ_S19_NS4_17SM75_U32x4_LDSM_NENS4_14SM90_TMA_STOREES19_NS4_17SM90_U32x4_STSM_NENS4_39AutoVectorizingCopyWithAssumedAlignmentILi128EEEEEEvvEEEEvNT_6ParamsE)
	.align		4
        /*000c*/ 	.word	index@(__assertfail)
	.align		4
        /*0010*/ 	.word	0x00000000
	.align		4
        /*0014*/ 	.word	0xfffffffe
	.align		4
        /*0018*/ 	.word	0x00000000
	.align		4
        /*001c*/ 	.word	0xfffffffd
	.align		4
        /*0020*/ 	.word	0x00000000
	.align		4
        /*0024*/ 	.word	0xfffffffc


//--------------------- .nv.constant4             --------------------------
	.section	.nv.constant4,"a",@progbits
	.align	8
	.align		8
.nv.constant4:
        /*0000*/ 	.dword	__assertfail
	.align		8
        /*0008*/ 	.dword	__unnamed_1
	.align		8
        /*0010*/ 	.dword	__unnamed_2
	.align		8
        /*0018*/ 	.dword	_ZN39_INTERNAL_6c74126e_4_k_cu_3dffbfb5_94034cuda3std3__45__cpo5beginE
	.align		8
        /*0020*/ 	.dword	_ZN39_INTERNAL_6c74126e_4_k_cu_3dffbfb5_94034cuda3std3__45__cpo3endE
	.align		8
        /*0028*/ 	.dword	_ZN39_INTERNAL_6c74126e_4_k_cu_3dffbfb5_94034cuda3std3__45__cpo6cbeginE
	.align		8
        /*0030*/ 	.dword	_ZN39_INTERNAL_6c74126e_4_k_cu_3dffbfb5_94034cuda3std3__45__cpo4cendE
	.align		8
        /*0038*/ 	.dword	_ZN39_INTERNAL_6c74126e_4_k_cu_3dffbfb5_94034cuda3std3__441_GLOBAL__N__6c74126e_4_k_cu_3dffbfb5_94036ignoreE
	.align		8
        /*0040*/ 	.dword	_ZN39_INTERNAL_6c74126e_4_k_cu_3dffbfb5_94034cuda3std3__419piecewise_constructE
	.align		8
        /*0048*/ 	.dword	_ZN39_INTERNAL_6c74126e_4_k_cu_3dffbfb5_94034cuda3std3__48in_placeE
	.align		8
        /*0050*/ 	.dword	_ZN39_INTERNAL_6c74126e_4_k_cu_3dffbfb5_94034cuda3std6ranges3__45__cpo4swapE
	.align		8
        /*0058*/ 	.dword	_ZN39_INTERNAL_6c74126e_4_k_cu_3dffbfb5_94034cuda3std6ranges3__45__cpo9iter_moveE
	.align		8
        /*0060*/ 	.dword	_ZN39_INTERNAL_6c74126e_4_k_cu_3dffbfb5_94034cute7productE
	.align		8
        /*0068*/ 	.dword	_ZN39_INTERNAL_6c74126e_4_k_cu_3dffbfb5_94034cute1_E
	.align		8
        /*0070*/ 	.dword	$str$25
	.align		8
        /*0078*/ 	.dword	$str$26
	.align		8
        /*0080*/ 	.dword	$str$27
	.align		8
        /*0088*/ 	.dword	$str$28


//--------------------- .text._ZN7cutlass13device_kernelINS_4gemm6kernel13GemmUniversalIN4cute5tupleIJiiiiEEENS1_10collective13CollectiveMmaINS1_35MainloopSm100TmaUmmaWarpSpecializedILi3ELi2ELi4ENS5_IJNS4_1CILi1EEESB_SB_EEEEENS5_IJNSA_ILi64EEENSA_ILi128EEENSA_ILi32EEEEEENS_10tfloat32_tENS5_IJlSB_lEEESI_SJ_NS4_8TiledMMAINS4_8MMA_AtomIJNS4_17SM100_MMA_TF32_SSISI_SI_fLi64ELi128ELNS4_4UMMA5MajorE0ELSO_0ELNSN_7ScaleInE0ELSP_0EEEEEENS4_6LayoutISC_NS5_IJNSA_ILi0EEEST_ST_EEEEENS5_IJNS4_10UnderscoreESW_SW_EEEEENS4_13SM90_TMA_LOADENS4_14ComposedLayoutINS4_7SwizzleILi3ELi4ELi3EEENS4_18smem_ptr_flag_bitsILi32EEENSS_INS5_IJNSA_ILi8EEESG_EEENS5_IJSG_SB_EEEEEEEvNS4_8identityESZ_S19_vS1A_EENS_8epilogue10collective18CollectiveEpilogueINS1C_23Sm100TmaWarpSpecializedILi4ELi2ELi16ELb1ELb0EEEJSH_NS5_IJNSS_ISE_SB_EENSS_ISG_SB_EEEEESI_SJ_SI_SJ_NS1C_6fusion15FusionCallbacksIS1G_NS1K_17LinearCombinationISI_fSI_fLNS_15FloatRoundStyleE2EEESH_S1J_JEEENS4_5SM1004TMEM4LOAD26SM100_TMEM_LOAD_16dp128b8xESZ_S19_NS4_17SM75_U32x4_LDSM_NENS4_14SM90_TMA_STOREES19_NS4_17SM90_U32x4_STSM_NENS4_39AutoVectorizingCopyWithAssumedAlignmentILi128EEEEEEvvEEEEvNT_6ParamsE --------------------------
	.section	.text._ZN7cutlass13device_kernelINS_4gemm6kernel13GemmUniversalIN4cute5tupleIJiiiiEEENS1_10collective13CollectiveMmaINS1_35MainloopSm100TmaUmmaWarpSpecializedILi3ELi2ELi4ENS5_IJNS4_1CILi1EEESB_SB_EEEEENS5_IJNSA_ILi64EEENSA_ILi128EEENSA_ILi32EEEEEENS_10tfloat32_tENS5_IJlSB_lEEESI_SJ_NS4_8TiledMMAINS4_8MMA_AtomIJNS4_17SM100_MMA_TF32_SSISI_SI_fLi64ELi128ELNS4_4UMMA5MajorE0ELSO_0ELNSN_7ScaleInE0ELSP_0EEEEEENS4_6LayoutISC_NS5_IJNSA_ILi0EEEST_ST_EEEEENS5_IJNS4_10UnderscoreESW_SW_EEEEENS4_13SM90_TMA_LOADENS4_14ComposedLayoutINS4_7SwizzleILi3ELi4ELi3EEENS4_18smem_ptr_flag_bitsILi32EEENSS_INS5_IJNSA_ILi8EEESG_EEENS5_IJSG_SB_EEEEEEEvNS4_8identityESZ_S19_vS1A_EENS_8epilogue10collective18CollectiveEpilogueINS1C_23Sm100TmaWarpSpecializedILi4ELi2ELi16ELb1ELb0EEEJSH_NS5_IJNSS_ISE_SB_EENSS_ISG_SB_EEEEESI_SJ_SI_SJ_NS1C_6fusion15FusionCallbacksIS1G_NS1K_17LinearCombinationISI_fSI_fLNS_15FloatRoundStyleE2EEESH_S1J_JEEENS4_5SM1004TMEM4LOAD26SM100_TMEM_LOAD_16dp128b8xESZ_S19_NS4_17SM75_U32x4_LDSM_NENS4_14SM90_TMA_STOREES19_NS4_17SM90_U32x4_STSM_NENS4_39AutoVectorizingCopyWithAssumedAlignmentILi128EEEEEEvvEEEEvNT_6ParamsE,"ax",@progbits
	.align	128
.text._ZN7cutlass13device_kernelINS_4gemm6kernel13GemmUniversalIN4cute5tupleIJiiiiEEENS1_10collective13CollectiveMmaINS1_35MainloopSm100TmaUmmaWarpSpecializedILi3ELi2ELi4ENS5_IJNS4_1CILi1EEESB_SB_EEEEENS5_IJNSA_ILi64EEENSA_ILi128EEENSA_ILi32EEEEEENS_10tfloat32_tENS5_IJlSB_lEEESI_SJ_NS4_8TiledMMAINS4_8MMA_AtomIJNS4_17SM100_MMA_TF32_SSISI_SI_fLi64ELi128ELNS4_4UMMA5MajorE0ELSO_0ELNSN_7ScaleInE0ELSP_0EEEEEENS4_6LayoutISC_NS5_IJNSA_ILi0EEEST_ST_EEEEENS5_IJNS4_10UnderscoreESW_SW_EEEEENS4_13SM90_TMA_LOADENS4_14ComposedLayoutINS4_7SwizzleILi3ELi4ELi3EEENS4_18smem_ptr_flag_bitsILi32EEENSS_INS5_IJNSA_ILi8EEESG_EEENS5_IJSG_SB_EEEEEEEvNS4_8identityESZ_S19_vS1A_EENS_8epilogue10collective18CollectiveEpilogueINS1C_23Sm100TmaWarpSpecializedILi4ELi2ELi16ELb1ELb0EEEJSH_NS5_IJNSS_ISE_SB_EENSS_ISG_SB_EEEEESI_SJ_SI_SJ_NS1C_6fusion15FusionCallbacksIS1G_NS1K_17LinearCombinationISI_fSI_fLNS_15FloatRoundStyleE2EEESH_S1J_JEEENS4_5SM1004TMEM4LOAD26SM100_TMEM_LOAD_16dp128b8xESZ_S19_NS4_17SM75_U32x4_LDSM_NENS4_14SM90_TMA_STOREES19_NS4_17SM90_U32x4_STSM_NENS4_39AutoVectorizingCopyWithAssumedAlignmentILi128EEEEEEvvEEEEvNT_6ParamsE:
        .type           _ZN7cutlass13device_kernelINS_4gemm6kernel13GemmUniversalIN4cute5tupleIJiiiiEEENS1_10collective13CollectiveMmaINS1_35MainloopSm100TmaUmmaWarpSpecializedILi3ELi2ELi4ENS5_IJNS4_1CILi1EEESB_SB_EEEEENS5_IJNSA_ILi64EEENSA_ILi128EEENSA_ILi32EEEEEENS_10tfloat32_tENS5_IJlSB_lEEESI_SJ_NS4_8TiledMMAINS4_8MMA_AtomIJNS4_17SM100_MMA_TF32_SSISI_SI_fLi64ELi128ELNS4_4UMMA5MajorE0ELSO_0ELNSN_7ScaleInE0ELSP_0EEEEEENS4_6LayoutISC_NS5_IJNSA_ILi0EEEST_ST_EEEEENS5_IJNS4_10UnderscoreESW_SW_EEEEENS4_13SM90_TMA_LOADENS4_14ComposedLayoutINS4_7SwizzleILi3ELi4ELi3EEENS4_18smem_ptr_flag_bitsILi32EEENSS_INS5_IJNSA_ILi8EEESG_EEENS5_IJSG_SB_EEEEEEEvNS4_8identityESZ_S19_vS1A_EENS_8epilogue10collective18CollectiveEpilogueINS1C_23Sm100TmaWarpSpecializedILi4ELi2ELi16ELb1ELb0EEEJSH_NS5_IJNSS_ISE_SB_EENSS_ISG_SB_EEEEESI_SJ_SI_SJ_NS1C_6fusion15FusionCallbacksIS1G_NS1K_17LinearCombinationISI_fSI_fLNS_15FloatRoundStyleE2EEESH_S1J_JEEENS4_5SM1004TMEM4LOAD26SM100_TMEM_LOAD_16dp128b8xESZ_S19_NS4_17SM75_U32x4_LDSM_NENS4_14SM90_TMA_STOREES19_NS4_17SM90_U32x4_STSM_NENS4_39AutoVectorizingCopyWithAssumedAlignmentILi128EEEEEEvvEEEEvNT_6ParamsE,@function
        .size           _ZN7cutlass13device_kernelINS_4gemm6kernel13GemmUniversalIN4cute5tupleIJiiiiEEENS1_10collective13CollectiveMmaINS1_35MainloopSm100TmaUmmaWarpSpecializedILi3ELi2ELi4ENS5_IJNS4_1CILi1EEESB_SB_EEEEENS5_IJNSA_ILi64EEENSA_ILi128EEENSA_ILi32EEEEEENS_10tfloat32_tENS5_IJlSB_lEEESI_SJ_NS4_8TiledMMAINS4_8MMA_AtomIJNS4_17SM100_MMA_TF32_SSISI_SI_fLi64ELi128ELNS4_4UMMA5MajorE0ELSO_0ELNSN_7ScaleInE0ELSP_0EEEEEENS4_6LayoutISC_NS5_IJNSA_ILi0EEEST_ST_EEEEENS5_IJNS4_10UnderscoreESW_SW_EEEEENS4_13SM90_TMA_LOADENS4_14ComposedLayoutINS4_7SwizzleILi3ELi4ELi3EEENS4_18smem_ptr_flag_bitsILi32EEENSS_INS5_IJNSA_ILi8EEESG_EEENS5_IJSG_SB_EEEEEEEvNS4_8identityESZ_S19_vS1A_EENS_8epilogue10collective18CollectiveEpilogueINS1C_23Sm100TmaWarpSpecializedILi4ELi2ELi16ELb1ELb0EEEJSH_NS5_IJNSS_ISE_SB_EENSS_ISG_SB_EEEEESI_SJ_SI_SJ_NS1C_6fusion15FusionCallbacksIS1G_NS1K_17LinearCombinationISI_fSI_fLNS_15FloatRoundStyleE2EEESH_S1J_JEEENS4_5SM1004TMEM4LOAD26SM100_TMEM_LOAD_16dp128b8xESZ_S19_NS4_17SM75_U32x4_LDSM_NENS4_14SM90_TMA_STOREES19_NS4_17SM90_U32x4_STSM_NENS4_39AutoVectorizingCopyWithAssumedAlignmentILi128EEEEEEvvEEEEvNT_6ParamsE,(.L_x_173 - _ZN7cutlass13device_kernelINS_4gemm6kernel13GemmUniversalIN4cute5tupleIJiiiiEEENS1_10collective13CollectiveMmaINS1_35MainloopSm100TmaUmmaWarpSpecializedILi3ELi2ELi4ENS5_IJNS4_1CILi1EEESB_SB_EEEEENS5_IJNSA_ILi64EEENSA_ILi128EEENSA_ILi32EEEEEENS_10tfloat32_tENS5_IJlSB_lEEESI_SJ_NS4_8TiledMMAINS4_8MMA_AtomIJNS4_17SM100_MMA_TF32_SSISI_SI_fLi64ELi128ELNS4_4UMMA5MajorE0ELSO_0ELNSN_7ScaleInE0ELSP_0EEEEEENS4_6LayoutISC_NS5_IJNSA_ILi0EEEST_ST_EEEEENS5_IJNS4_10UnderscoreESW_SW_EEEEENS4_13SM90_TMA_LOADENS4_14ComposedLayoutINS4_7SwizzleILi3ELi4ELi3EEENS4_18smem_ptr_flag_bitsILi32EEENSS_INS5_IJNSA_ILi8EEESG_EEENS5_IJSG_SB_EEEEEEEvNS4_8identityESZ_S19_vS1A_EENS_8epilogue10collective18CollectiveEpilogueINS1C_23Sm100TmaWarpSpecializedILi4ELi2ELi16ELb1ELb0EEEJSH_NS5_IJNSS_ISE_SB_EENSS_ISG_SB_EEEEESI_SJ_SI_SJ_NS1C_6fusion15FusionCallbacksIS1G_NS1K_17LinearCombinationISI_fSI_fLNS_15FloatRoundStyleE2EEESH_S1J_JEEENS4_5SM1004TMEM4LOAD26SM100_TMEM_LOAD_16dp128b8xESZ_S19_NS4_17SM75_U32x4_LDSM_NENS4_14SM90_TMA_STOREES19_NS4_17SM90_U32x4_STSM_NENS4_39AutoVectorizingCopyWithAssumedAlignmentILi128EEEEEEvvEEEEvNT_6ParamsE)
        .other          _ZN7cutlass13device_kernelINS_4gemm6kernel13GemmUniversalIN4cute5tupleIJiiiiEEENS1_10collective13CollectiveMmaINS1_35MainloopSm100TmaUmmaWarpSpecializedILi3ELi2ELi4ENS5_IJNS4_1CILi1EEESB_SB_EEEEENS5_IJNSA_ILi64EEENSA_ILi128EEENSA_ILi32EEEEEENS_10tfloat32_tENS5_IJlSB_lEEESI_SJ_NS4_8TiledMMAINS4_8MMA_AtomIJNS4_17SM100_MMA_TF32_SSISI_SI_fLi64ELi128ELNS4_4UMMA5MajorE0ELSO_0ELNSN_7ScaleInE0ELSP_0EEEEEENS4_6LayoutISC_NS5_IJNSA_ILi0EEEST_ST_EEEEENS5_IJNS4_10UnderscoreESW_SW_EEEEENS4_13SM90_TMA_LOADENS4_14ComposedLayoutINS4_7SwizzleILi3ELi4ELi3EEENS4_18smem_ptr_flag_bitsILi32EEENSS_INS5_IJNSA_ILi8EEESG_EEENS5_IJSG_SB_EEEEEEEvNS4_8identityESZ_S19_vS1A_EENS_8epilogue10collective18CollectiveEpilogueINS1C_23Sm100TmaWarpSpecializedILi4ELi2ELi16ELb1ELb0EEEJSH_NS5_IJNSS_ISE_SB_EENSS_ISG_SB_EEEEESI_SJ_SI_SJ_NS1C_6fusion15FusionCallbacksIS1G_NS1K_17LinearCombinationISI_fSI_fLNS_15FloatRoundStyleE2EEESH_S1J_JEEENS4_5SM1004TMEM4LOAD26SM100_TMEM_LOAD_16dp128b8xESZ_S19_NS4_17SM75_U32x4_LDSM_NENS4_14SM90_TMA_STOREES19_NS4_17SM90_U32x4_STSM_NENS4_39AutoVectorizingCopyWithAssumedAlignmentILi128EEEEEEvvEEEEvNT_6ParamsE,@"STO_CUDA_ENTRY STV_DEFAULT"
_ZN7cutlass13device_kernelINS_4gemm6kernel13GemmUniversalIN4cute5tupleIJiiiiEEENS1_10collective13CollectiveMmaINS1_35MainloopSm100TmaUmmaWarpSpecializedILi3ELi2ELi4ENS5_IJNS4_1CILi1EEESB_SB_EEEEENS5_IJNSA_ILi64EEENSA_ILi128EEENSA_ILi32EEEEEENS_10tfloat32_tENS5_IJlSB_lEEESI_SJ_NS4_8TiledMMAINS4_8MMA_AtomIJNS4_17SM100_MMA_TF32_SSISI_SI_fLi64ELi128ELNS4_4UMMA5MajorE0ELSO_0ELNSN_7ScaleInE0ELSP_0EEEEEENS4_6LayoutISC_NS5_IJNSA_ILi0EEEST_ST_EEEEENS5_IJNS4_10UnderscoreESW_SW_EEEEENS4_13SM90_TMA_LOADENS4_14ComposedLayoutINS4_7SwizzleILi3ELi4ELi3EEENS4_18smem_ptr_flag_bitsILi32EEENSS_INS5_IJNSA_ILi8EEESG_EEENS5_IJSG_SB_EEEEEEEvNS4_8identityESZ_S19_vS1A_EENS_8epilogue10collective18CollectiveEpilogueINS1C_23Sm100TmaWarpSpecializedILi4ELi2ELi16ELb1ELb0EEEJSH_NS5_IJNSS_ISE_SB_EENSS_ISG_SB_EEEEESI_SJ_SI_SJ_NS1C_6fusion15FusionCallbacksIS1G_NS1K_17LinearCombinationISI_fSI_fLNS_15FloatRoundStyleE2EEESH_S1J_JEEENS4_5SM1004TMEM4LOAD26SM100_TMEM_LOAD_16dp128b8xESZ_S19_NS4_17SM75_U32x4_LDSM_NENS4_14SM90_TMA_STOREES19_NS4_17SM90_U32x4_STSM_NENS4_39AutoVectorizingCopyWithAssumedAlignmentILi128EEEEEEvvEEEEvNT_6ParamsE:
[----:B------:R-:W1:Y:S01]  /*0000*/  LDC R1, c[0x0][0x37c] ;  /* 0x0000df00ff017b82 */ /* 0x000e620000000800 */
[----:B------:R-:W2:Y:S01]  /*0010*/  S2R R77, SR_TID.X ;  /* 0x00000000004d7919 */ /* 0x000ea20000002100 */
[----:B------:R-:W3:Y:S01]  /*0020*/  LDCU.64 UR4, c[0x0][0x890] ;  /* 0x00011200ff0477ac */ /* 0x000ee20008000a00 */
[----:B------:R-:W-:Y:S02]  /*0030*/  PRMT R64, RZ, 0x7610, R64 ;  /* 0x00007610ff407816 */ /* 0x000fe40000000040 */
[----:B------:R-:W-:Y:S01]  /*0040*/  ELECT P5, URZ, PT ;  /* 0x0000000000ff782f */ /* 0x000fe200038a0000 */
[----:B------:R-:W4:Y:S01]  /*0050*/  LDCU.64 UR46, c[0x0][0x358] ;  /* 0x00006b00ff2e77ac */ /* 0x000f220008000a00 */
[----:B---3--:R-:W-:-:S04]  /*0060*/  UISETP.NE.U32.AND UP0, UPT, UR4, URZ, UPT ;  /* 0x000000ff0400728c */ /* 0x008fc8000bf05070 */
[----:B------:R-:W-:Y:S01]  /*0070*/  UISETP.NE.AND.EX UP0, UPT, UR5, URZ, UPT, UP0 ;  /* 0x000000ff0500728c */ /* 0x000fe2000bf05300 */
[----:B--2---:R-:W-:-:S05]  /*0080*/  SHF.R.U32.HI R69, RZ, 0x5, R77 ;  /* 0x00000005ff457819 */ /* 0x004fca000001164d */
[----:B------:R-:W2:Y:S02]  /*0090*/  SHFL.IDX PT, R0, R69, RZ, 0x1f ;  /* 0x00001fff45007589 */ /* 0x000ea400000e0000 */
[----:B--2---:R-:W-:Y:S01]  /*00a0*/  R2UR UR8, R0 ;  /* 0x00000000000872ca */ /* 0x004fe200000e0000 */
[----:B-1--4-:R-:W-:-:S14]  /*00b0*/  BRA.U UP0, `(.L_x_0) ;  /* 0x00000001002c7547 */ /* 0x012fdc000b800000 */
[----:B------:R-:W1:Y:S02]  /*00c0*/  LDCU.64 UR6, c[0x0][0x888] ;  /* 0x00011100ff0677ac */ /* 0x000e640008000a00 */
[----:B-1----:R-:W-:-:S04]  /*00d0*/  UISETP.NE.U32.AND UP0, UPT, UR6, URZ, UPT ;  /* 0x000000ff0600728c */ /* 0x002fc8000bf05070 */
[----:B------:R-:W-:-:S09]  /*00e0*/  UISETP.NE.AND.EX UP0, UPT, UR7, URZ, UPT, UP0 ;  /* 0x000000ff0700728c */ /* 0x000fd2000bf05300 */
[----:B------:R-:W-:Y:S05]  /*00f0*/  BRA.U !UP0, `(.L_x_1) ;  /* 0x0000000108107547 */ /* 0x000fea000b800000 */
[----:B------:R-:W1:Y:S02]  /*0100*/  LDC.64 R2, c[0x0][0x888] ;  /* 0x00022200ff027b82 */ /* 0x000e640000000a00 */
[----:B-1----:R1:W5:Y:S01]  /*0110*/  LDG.E R35, desc[UR46][R2.64] ;  /* 0x0000002e02237981 */ /* 0x002362000c1e1900 */
[----:B------:R-:W-:Y:S01]  /*0120*/  HFMA2 R64, -RZ, RZ, 0, 5.9604644775390625e-08 ;  /* 0x00000001ff407431 */ /* 0x000fe200000001ff */
[----:B------:R-:W-:Y:S05]  /*0130*/  BRA `(.L_x_0) ;  /* 0x00000000000c7947 */ /* 0x000fea0003800000 */
.L_x_1:
[----:B------:R-:W1:Y:S01]  /*0140*/  LDCU UR6, c[0x0][0x880] ;  /* 0x00011000ff0677ac */ /* 0x000e620008000800 */
[----:B------:R-:W-:Y:S01]  /*0150*/  HFMA2 R64, -RZ, RZ, 0, 5.9604644775390625e-08 ;  /* 0x00000001ff407431 */ /* 0x000fe200000001ff */
[----:B-1----:R-:W-:-:S07]  /*0160*/  MOV R35, UR6 ;  /* 0x0000000600237c02 */ /* 0x002fce0008000f00 */
.L_x_0:
[----:B------:R-:W2:Y:S02]  /*0170*/  LDCU.64 UR6, c[0x0][0x8b0] ;  /* 0x00011600ff0677ac */ /* 0x000ea40008000a00 */
[----:B--2---:R-:W-:-:S04]  /*0180*/  UISETP.NE.U32.AND UP0, UPT, UR6, URZ, UPT ;  /* 0x000000ff0600728c */ /* 0x004fc8000bf05070 */
[----:B------:R-:W-:-:S09]  /*0190*/  UISETP.NE.AND.EX UP0, UPT, UR7, URZ, UPT, UP0 ;  /* 0x000000ff0700728c */ /* 0x000fd2000bf05300 */
[----:B------:R-:W-:Y:S05]  /*01a0*/  BRA.U UP0, `(.L_x_2) ;  /* 0x0000000100247547 */ /* 0x000fea000b800000 */
[----:B------:R-:W2:Y:S02]  /*01b0*/  LDCU.64 UR6, c[0x0][0x8a8] ;  /* 0x00011500ff0677ac */ /* 0x000ea40008000a00 */
[----:B--2---:R-:W-:-:S04]  /*01c0*/  UISETP.NE.U32.AND UP0, UPT, UR6, URZ, UPT ;  /* 0x000000ff0600728c */ /* 0x004fc8000bf05070 */
[----:B------:R-:W-:-:S09]  /*01d0*/  UISETP.NE.AND.EX UP0, UPT, UR7, URZ, UPT, UP0 ;  /* 0x000000ff0700728c */ /* 0x000fd2000bf05300 */
[----:B------:R-:W-:Y:S05]  /*01e0*/  BRA.U !UP0, `(.L_x_3) ;  /* 0x00000001080c7547 */ /* 0x000fea000b800000 */
[----:B-1----:R-:W1:Y:S02]  /*01f0*/  LDC.64 R2, c[0x0][0x8a8] ;  /* 0x00022a00ff027b82 */ /* 0x002e640000000a00 */
[----:B-1----:R2:W5:Y:S01]  /*0200*/  LDG.E R33, desc[UR46][R2.64] ;  /* 0x0000002e02217981 */ /* 0x002562000c1e1900 */
[----:B------:R-:W-:Y:S05]  /*0210*/  BRA `(.L_x_2) ;  /* 0x0000000000087947 */ /* 0x000fea0003800000 */
.L_x_3:
[----:B------:R-:W2:Y:S02]  /*0220*/  LDCU UR6, c[0x0][0x8a0] ;  /* 0x00011400ff0677ac */ /* 0x000ea40008000800 */
[----:B--2---:R-:W-:Y:S02]  /*0230*/  MOV R33, UR6 ;  /* 0x0000000600217c02 */ /* 0x004fe40008000f00 */
.L_x_2:
[----:B------:R-:W-:Y:S01]  /*0240*/  IMAD.U32 R0, RZ, RZ, UR8 ;  /* 0x00000008ff007e24 */ /* 0x000fe2000f8e00ff */
[----:B------:R-:W-:Y:S04]  /*0250*/  BSSY.RECONVERGENT B0, `(.L_x_4) ;  /* 0x000000c000007945 */ /* 0x000fe80003800200 */
[C---:B------:R-:W-:Y:S02]  /*0260*/  ISETP.NE.OR P1, PT, R0.reuse, 0x1, !P5 ;  /* 0x000000010000780c */ /* 0x040fe40006f25670 */
[----:B------:R-:W-:-:S11]  /*0270*/  ISETP.NE.OR P0, PT, R0, 0x3, !P5 ;  /* 0x000000030000780c */ /* 0x000fd60006f05670 */
[----:B------:R-:W-:Y:S05]  /*0280*/  @P1 BRA `(.L_x_5) ;  /* 0x0000000000201947 */ /* 0x000fea0003800000 */
[----:B------:R-:W3:Y:S02]  /*0290*/  LDCU.64 UR6, c[0x0][0x348] ;  /* 0x00006900ff0677ac */ /* 0x000ee40008000a00 */
[----:B---3--:R-:W-:Y:S02]  /*02a0*/  UIADD3 UR10, UP1, UPT, UR6, 0x80, URZ ;  /* 0x00000080060a7890 */ /* 0x008fe4000ff3e0ff */
[----:B------:R-:W-:Y:S02]  /*02b0*/  UIADD3 UR6, UP0, UPT, UR6, 0x180, URZ ;  /* 0x0000018006067890 */ /* 0x000fe4000ff1e0ff */
[----:B------:R-:W-:Y:S02]  /*02c0*/  UIADD3.X UR11, UPT, UPT, URZ, UR7, URZ, UP1, !UPT ;  /* 0x00000007ff0b7290 */ /* 0x000fe40008ffe4ff */
[----:B------:R-:W-:-:S07]  /*02d0*/  UIADD3.X UR7, UPT, UPT, URZ, UR7, URZ, UP0, !UPT ;  /* 0x00000007ff077290 */ /* 0x000fce00087fe4ff */
[----:B------:R3:W-:Y:S02]  /*02e0*/  UTMACCTL.PF [UR10] ;  /* 0x000000000a0079b9 */ /* 0x0007e40008040000 */
[----:B------:R3:W-:Y:S02]  /*02f0*/  UTMACCTL.PF [UR6] ;  /* 0x00000000060079b9 */ /* 0x0007e40008040000 */
[----:B---3--:R-:W-:Y:S01]  /*0300*/  NOP ;  /* 0x0000000000007918 */ /* 0x008fe20000000000 */
.L_x_5:
[----:B------:R-:W-:Y:S05]  /*0310*/  BSYNC.RECONVERGENT B0 ;  /* 0x0000000000007941 */ /* 0x000fea0003800200 */
.L_x_4:
[----:B------:R-:W-:Y:S04]  /*0320*/  BSSY.RECONVERGENT B0, `(.L_x_6) ;  /* 0x000000a000007945 */ /* 0x000fe80003800200 */
        /* <DEDUP_REMOVED lines=9> */
.L_x_7:
[----:B------:R-:W-:Y:S05]  /*03c0*/  BSYNC.RECONVERGENT B0 ;  /* 0x0000000000007941 */ /* 0x000fea0003800200 */
.L_x_6:
[----:B------:R-:W3:Y:S01]  /*03d0*/  LDCU.64 UR6, c[0x0][0x888] ;  /* 0x00011100ff0677ac */ /* 0x000ee20008000a00 */
[----:B------:R-:W-:Y:S02]  /*03e0*/  UISETP.EQ.U32.AND UP1, UPT, UR4, URZ, UPT ;  /* 0x000000ff0400728c */ /* 0x000fe4000bf22070 */
[----:B------:R-:W-:Y:S02]  /*03f0*/  UPLOP3.LUT UP2, UPT, UPT, UPT, UPT, 0x80, 0x8 ;  /* 0x000000000008789c */ /* 0x000fe40003f4f070 */
[----:B---3--:R-:W-:-:S04]  /*0400*/  UISETP.NE.U32.AND UP0, UPT, UR6, URZ, UPT ;  /* 0x000000ff0600728c */ /* 0x008fc8000bf05070 */
[----:B------:R-:W-:-:S04]  /*0410*/  UISETP.NE.AND.EX UP0, UPT, UR7, URZ, UPT, UP0 ;  /* 0x000000ff0700728c */ /* 0x000fc8000bf05300 */
[----:B------:R-:W-:-:S04]  /*0420*/  UISETP.EQ.OR.EX UP3, UPT, UR5, URZ, !UP0, UP1 ;  /* 0x000000ff0500728c */ /* 0x000fc8000c762710 */
[----:B------:R-:W-:-:S05]  /*0430*/  UP2UR UR50, UPR, URZ, 0x8 ;  /* 0x00000008ff327883 */ /* 0x000fca0008000000 */
[----:B------:R-:W-:Y:S07]  /*0440*/  BRA.U !UP3, `(.L_x_8) ;  /* 0x000000010b207547 */ /* 0x000fee000b800000 */
[----:B------:R-:W-:Y:S01]  /*0450*/  UISETP.NE.U32.AND UP2, UPT, UR4, URZ, UPT ;  /* 0x000000ff0400728c */ /* 0x000fe2000bf45070 */
[----:B-----5:R-:W-:Y:S01]  /*0460*/  FSETP.NEU.AND P0, PT, R35, RZ, PT ;  /* 0x000000ff2300720b */ /* 0x020fe20003f0d000 */
[----:B------:R-:W-:Y:S02]  /*0470*/  USEL UR4, URZ, 0xffffffff, UP0 ;  /* 0xffffffffff047887 */ /* 0x000fe40008000000 */
[----:B------:R-:W-:-:S10]  /*0480*/  UISETP.NE.AND.EX UP2, UPT, UR5, URZ, UPT, UP2 ;  /* 0x000000ff0500728c */ /* 0x000fd4000bf45320 */
[----:B------:R-:W-:Y:S01]  /*0490*/  VOTEU.ANY UP1, P0 ;  /* 0x0000000000ff7886 */ /* 0x000fe20000020100 */
[----:B------:R-:W-:-:S04]  /*04a0*/  @!UP2 USEL UR4, URZ, 0xffffffff, UP1 ;  /* 0xffffffffff04a887 */ /* 0x000fc80008800000 */
[----:B------:R-:W-:-:S04]  /*04b0*/  ULOP3.LUT UR4, UR4, 0x1, URZ, 0xc0, !UPT ;  /* 0x0000000104047892 */ /* 0x000fc8000f8ec0ff */
[----:B------:R-:W-:-:S11]  /*04c0*/  UISETP.NE.U32.AND UP2, UPT, UR4, 0x1, UPT ;  /* 0x000000010400788c */ /* 0x000fd6000bf45070 */
.L_x_8:
[----:B-12---:R-:W1:Y:S01]  /*04d0*/  SHFL.IDX PT, R2, R69, RZ, 0x1f ;  /* 0x00001fff45027589 */ /* 0x006e6200000e0000 */
[----:B------:R-:W-:-:S04]  /*04e0*/  UISETP.NE.AND UP1, UPT, UR8, 0x2, UPT ;  /* 0x000000020800788c */ /* 0x000fc8000bf25270 */
[----:B------:R-:W-:Y:S01]  /*04f0*/  USEL UR6, URZ, 0x1, UP1 ;  /* 0x00000001ff067887 */ /* 0x000fe20008800000 */
[----:B-1----:R-:W-:-:S13]  /*0500*/  ISETP.NE.AND P0, PT, R2, RZ, PT ;  /* 0x000000ff0200720c */ /* 0x002fda0003f05270 */
[----:B------:R-:W-:Y:S05]  /*0510*/  @P0 BRA `(.L_x_9) ;  /* 0x0000000000400947 */ /* 0x000fea0003800000 */
[----:B------:R-:W1:Y:S01]  /*0520*/  S2UR UR5, SR_CgaCtaId ;  /* 0x00000000000579c3 */ /* 0x000e620000008800 */
[----:B------:R-:W-:Y:S01]  /*0530*/  UMOV UR7, 0x400 ;  /* 0x0000040000077882 */ /* 0x000fe20000000000 */
[----:B------:R-:W-:Y:S01]  /*0540*/  UMOV UR4, 0x1 ;  /* 0x0000000100047882 */ /* 0x000fe20000000000 */
[----:B------:R-:W-:Y:S01]  /*0550*/  ELECT P0, URZ, PT ;  /* 0x0000000000ff782f */ /* 0x000fe20003800000 */
[----:B------:R-:W-:-:S04]  /*0560*/  UIADD3 UR10, UPT, UPT, -UR4, 0x100000, URZ ;  /* 0x00100000040a7890 */ /* 0x000fc8000fffe1ff */
[----:B------:R-:W-:Y:S02]  /*0570*/  USHF.L.U32 UR11, UR10, 0xb, URZ ;  /* 0x0000000b0a0b7899 */ /* 0x000fe400080006ff */
[----:B------:R-:W-:Y:S02]  /*0580*/  USHF.L.U32 UR10, UR10, 0x1, URZ ;  /* 0x000000010a0a7899 */ /* 0x000fe400080006ff */
[----:B-1----:R-:W-:Y:S01]  /*0590*/  ULEA UR5, UR5, UR7, 0x18 ;  /* 0x0000000705057291 */ /* 0x002fe2000f8ec0ff */
[----:B------:R-:W1:Y:S11]  /*05a0*/  FENCE.VIEW.ASYNC.S ;  /* 0x00000000000073c6 */ /* 0x000e760000000000 */
[----:B-1----:R1:W2:Y:S01]  /*05b0*/  SYNCS.EXCH.64 URZ, [UR5], UR10 ;  /* 0x0000000a05ff75b2 */ /* 0x0022a20008000100 */
[----:B------:R1:W3:Y:S01]  /*05c0*/  SYNCS.EXCH.64 URZ, [UR5+0x18], UR10 ;  /* 0x0000180a05ff75b2 */ /* 0x0002e20008000100 */
[----:B------:R1:W4:Y:S01]  /*05d0*/  SYNCS.EXCH.64 URZ, [UR5+0x8], UR10 ;  /* 0x0000080a05ff75b2 */ /* 0x0003220008000100 */
[----:B------:R1:W1:Y:S01]  /*05e0*/  SYNCS.EXCH.64 URZ, [UR5+0x20], UR10 ;  /* 0x0000200a05ff75b2 */ /* 0x0002620008000100 */
[----:B------:R1:W1:Y:S01]  /*05f0*/  SYNCS.EXCH.64 URZ, [UR5+0x10], UR10 ;  /* 0x0000100a05ff75b2 */ /* 0x0002620008000100 */
[----:B------:R1:W1:Y:S01]  /*0600*/  SYNCS.EXCH.64 URZ, [UR5+0x28], UR10 ;  /* 0x0000280a05ff75b2 */ /* 0x0002620008000100 */
[----:B------:R-:W-:Y:S01]  /*0610*/  NOP ;  /* 0x0000000000007918 */ /* 0x000fe20000000000 */
.L_x_9:
[----:B------:R-:W2:Y:S01]  /*0620*/  SHFL.IDX PT, R2, R69, RZ, 0x1f ;  /* 0x00001fff45027589 */ /* 0x000ea200000e0000 */
[----:B------:R-:W-:Y:S01]  /*0630*/  NOP ;  /* 0x0000000000007918 */ /* 0x000fe20000000000 */
[----:B--2---:R-:W-:-:S13]  /*0640*/  ISETP.NE.AND P0, PT, R2, 0x1, PT ;  /* 0x000000010200780c */ /* 0x004fda0003f05270 */
[----:B------:R-:W-:Y:S05]  /*0650*/  @P0 BRA `(.L_x_10) ;  /* 0x0000000000580947 */ /* 0x000fea0003800000 */
[----:B------:R-:W2:Y:S01]  /*0660*/  S2UR UR7, SR_CgaCtaId ;  /* 0x00000000000779c3 */ /* 0x000ea20000008800 */
[----:B------:R-:W-:Y:S01]  /*0670*/  UMOV UR9, 0x400 ;  /* 0x0000040000097882 */ /* 0x000fe20000000000 */
[----:B-1----:R-:W-:Y:S01]  /*0680*/  UMOV UR5, 0x20 ;  /* 0x0000002000057882 */ /* 0x002fe20000000000 */
[----:B------:R-:W-:Y:S01]  /*0690*/  UMOV UR4, 0x80 ;  /* 0x0000008000047882 */ /* 0x000fe20000000000 */
[----:B------:R-:W-:-:S04]  /*06a0*/  UIADD3 UR10, UPT, UPT, -UR5, 0x100000, URZ ;  /* 0x00100000050a7890 */ /* 0x000fc8000fffe1ff */
[----:B------:R-:W-:Y:S02]  /*06b0*/  USHF.L.U32 UR11, UR10, 0xb, URZ ;  /* 0x0000000b0a0b7899 */ /* 0x000fe400080006ff */
[----:B------:R-:W-:Y:S02]  /*06c0*/  USHF.L.U32 UR10, UR10, 0x1, URZ ;  /* 0x000000010a0a7899 */ /* 0x000fe400080006ff */
[----:B------:R-:W-:-:S04]  /*06d0*/  UIADD3 UR4, UPT, UPT, -UR4, 0x100000, URZ ;  /* 0x0010000004047890 */ /* 0x000fc8000fffe1ff */
[----:B------:R-:W-:Y:S02]  /*06e0*/  USHF.L.U32 UR5, UR4, 0xb, URZ ;  /* 0x0000000b04057899 */ /* 0x000fe400080006ff */
[----:B------:R-:W-:Y:S01]  /*06f0*/  USHF.L.U32 UR4, UR4, 0x1, URZ ;  /* 0x0000000104047899 */ /* 0x000fe200080006ff */
[----:B------:R-:W-:Y:S01]  /*0700*/  ELECT P0, URZ, PT ;  /* 0x0000000000ff782f */ /* 0x000fe20003800000 */
[----:B--2---:R-:W-:Y:S01]  /*0710*/  ULEA UR7, UR7, UR9, 0x18 ;  /* 0x0000000907077291 */ /* 0x004fe2000f8ec0ff */
[----:B------:R-:W1:Y:S11]  /*0720*/  FENCE.VIEW.ASYNC.S ;  /* 0x00000000000073c6 */ /* 0x000e760000000000 */
[----:B-1----:R2:W1:Y:S01]  /*0730*/  SYNCS.EXCH.64 URZ, [UR7+0x30], UR10 ;  /* 0x0000300a07ff75b2 */ /* 0x0024620008000100 */
[----:B------:R2:W1:Y:S01]  /*0740*/  SYNCS.EXCH.64 URZ, [UR7+0x50], UR4 ;  /* 0x0000500407ff75b2 */ /* 0x0004620008000100 */
[----:B------:R2:W1:Y:S01]  /*0750*/  SYNCS.EXCH.64 URZ, [UR7+0x38], UR10 ;  /* 0x0000380a07ff75b2 */ /* 0x0004620008000100 */
[----:B------:R2:W1:Y:S01]  /*0760*/  SYNCS.EXCH.64 URZ, [UR7+0x58], UR4 ;  /* 0x0000580407ff75b2 */ /* 0x0004620008000100 */
[----:B------:R2:W1:Y:S01]  /*0770*/  SYNCS.EXCH.64 URZ, [UR7+0x40], UR10 ;  /* 0x0000400a07ff75b2 */ /* 0x0004620008000100 */
[----:B------:R2:W1:Y:S01]  /*0780*/  SYNCS.EXCH.64 URZ, [UR7+0x60], UR4 ;  /* 0x0000600407ff75b2 */ /* 0x0004620008000100 */
[----:B------:R2:W1:Y:S01]  /*0790*/  SYNCS.EXCH.64 URZ, [UR7+0x48], UR10 ;  /* 0x0000480a07ff75b2 */ /* 0x0004620008000100 */
[----:B------:R2:W1:Y:S02]  /*07a0*/  SYNCS.EXCH.64 URZ, [UR7+0x68], UR4 ;  /* 0x0000680407ff75b2 */ /* 0x0004640008000100 */
[----:B--2---:R-:W-:Y:S01]  /*07b0*/  NOP ;  /* 0x0000000000007918 */ /* 0x004fe20000000000 */
.L_x_10:
[----:B------:R-:W2:Y:S01]  /*07c0*/  SHFL.IDX PT, R2, R69, RZ, 0x1f ;  /* 0x00001fff45027589 */ /* 0x000ea200000e0000 */
[----:B------:R-:W-:Y:S01]  /*07d0*/  NOP ;  /* 0x0000000000007918 */ /* 0x000fe20000000000 */
[----:B--2---:R-:W-:-:S13]  /*07e0*/  ISETP.NE.AND P0, PT, R2, 0x3, PT ;  /* 0x000000030200780c */ /* 0x004fda0003f05270 */
[----:B------:R-:W-:Y:S05]  /*07f0*/  @P0 BRA `(.L_x_11) ;  /* 0x0000000000300947 */ /* 0x000fea0003800000 */
[----:B-1----:R-:W1:Y:S01]  /*0800*/  S2UR UR5, SR_CgaCtaId ;  /* 0x00000000000579c3 */ /* 0x002e620000008800 */
        /* <DEDUP_REMOVED lines=8> */
[----:B-1----:R2:W1:Y:S01]  /*0890*/  SYNCS.EXCH.64 URZ, [UR5+0x70], UR10 ;  /* 0x0000700a05ff75b2 */ /* 0x0024620008000100 */
[----:B------:R2:W1:Y:S02]  /*08a0*/  SYNCS.EXCH.64 URZ, [UR5+0x78], UR10 ;  /* 0x0000780a05ff75b2 */ /* 0x0004640008000100 */
[----:B--2---:R-:W-:Y:S01]  /*08b0*/  NOP ;  /* 0x0000000000007918 */ /* 0x004fe20000000000 */
.L_x_11:
[----:B------:R-:W2:Y:S01]  /*08c0*/  SHFL.IDX PT, R2, R69, RZ, 0x1f ;  /* 0x00001fff45027589 */ /* 0x000ea200000e0000 */
[----:B------:R-:W-:Y:S01]  /*08d0*/  NOP ;  /* 0x0000000000007918 */ /* 0x000fe20000000000 */
[----:B--2---:R-:W-:-:S13]  /*08e0*/  ISETP.NE.AND P0, PT, R2, 0x4, PT ;  /* 0x000000040200780c */ /* 0x004fda0003f05270 */
[----:B------:R-:W-:Y:S05]  /*08f0*/  @P0 BRA `(.L_x_12) ;  /* 0x00000000004c0947 */ /* 0x000fea0003800000 */
[----:B-1----:R-:W1:Y:S01]  /*0900*/  S2UR UR5, SR_CgaCtaId ;  /* 0x00000000000579c3 */ /* 0x002e620000008800 */
[----:B------:R-:W-:Y:S01]  /*0910*/  UMOV UR9, 0x100 ;  /* 0x0000010000097882 */ /* 0x000fe20000000000 */
[----:B------:R-:W-:Y:S01]  /*0920*/  UMOV UR7, 0x400 ;  /* 0x0000040000077882 */ /* 0x000fe20000000000 */
[----:B------:R-:W-:Y:S01]  /*0930*/  USEL UR9, UR9, 0xe0, UP2 ;  /* 0x000000e009097887 */ /* 0x000fe20009000000 */
[----:B------:R-:W-:Y:S01]  /*0940*/  UMOV UR4, 0x1 ;  /* 0x0000000100047882 */ /* 0x000fe20000000000 */
[----:B------:R-:W-:Y:S01]  /*0950*/  ELECT P0, URZ, PT ;  /* 0x0000000000ff782f */ /* 0x000fe20003800000 */
[----:B------:R-:W-:-:S04]  /*0960*/  UIADD3 UR10, UPT, UPT, -UR4, 0x100000, URZ ;  /* 0x00100000040a7890 */ /* 0x000fc8000fffe1ff */
[----:B------:R-:W-:Y:S02]  /*0970*/  USHF.L.U32 UR11, UR10, 0xb, URZ ;  /* 0x0000000b0a0b7899 */ /* 0x000fe400080006ff */
[----:B------:R-:W-:Y:S02]  /*0980*/  USHF.L.U32 UR10, UR10, 0x1, URZ ;  /* 0x000000010a0a7899 */ /* 0x000fe400080006ff */
[----:B------:R-:W-:-:S04]  /*0990*/  UIADD3 UR12, UPT, UPT, -UR9, 0x100000, URZ ;  /* 0x00100000090c7890 */ /* 0x000fc8000fffe1ff */
[----:B------:R-:W-:Y:S02]  /*09a0*/  USHF.L.U32 UR13, UR12, 0xb, URZ ;  /* 0x0000000b0c0d7899 */ /* 0x000fe400080006ff */
[----:B------:R-:W-:Y:S02]  /*09b0*/  USHF.L.U32 UR12, UR12, 0x1, URZ ;  /* 0x000000010c0c7899 */ /* 0x000fe400080006ff */
[----:B-1----:R-:W-:Y:S01]  /*09c0*/  ULEA UR5, UR5, UR7, 0x18 ;  /* 0x0000000705057291 */ /* 0x002fe2000f8ec0ff */
[----:B------:R-:W1:Y:S11]  /*09d0*/  FENCE.VIEW.ASYNC.S ;  /* 0x00000000000073c6 */ /* 0x000e760000000000 */
[----:B-1----:R2:W1:Y:S01]  /*09e0*/  SYNCS.EXCH.64 URZ, [UR5+0x80], UR10 ;  /* 0x0000800a05ff75b2 */ /* 0x0024620008000100 */
[----:B------:R2:W1:Y:S01]  /*09f0*/  SYNCS.EXCH.64 URZ, [UR5+0x90], UR12 ;  /* 0x0000900c05ff75b2 */ /* 0x0004620008000100 */
[----:B------:R2:W1:Y:S01]  /*0a00*/  SYNCS.EXCH.64 URZ, [UR5+0x88], UR10 ;  /* 0x0000880a05ff75b2 */ /* 0x0004620008000100 */
[----:B------:R2:W1:Y:S02]  /*0a10*/  SYNCS.EXCH.64 URZ, [UR5+0x98], UR12 ;  /* 0x0000980c05ff75b2 */ /* 0x0004640008000100 */
[----:B--2---:R-:W-:Y:S01]  /*0a20*/  NOP ;  /* 0x0000000000007918 */ /* 0x004fe20000000000 */
.L_x_12:
        /* <DEDUP_REMOVED lines=26> */
.L_x_13:
        /* <DEDUP_REMOVED lines=18> */
.L_x_14:
[----:B-1----:R-:W1:Y:S01]  /*0cf0*/  S2UR UR5, SR_CTAID.X ;  /* 0x00000000000579c3 */ /* 0x002e620000002500 */
[----:B------:R-:W-:-:S05]  /*0d00*/  CS2R.32 R63, SR_CgaSize ;  /* 0x00000000003f7805 */ /* 0x000fca0000008a00 */
[----:B------:R-:W-:-:S05]  /*0d10*/  IMAD R63, R63, -0xa0, RZ ;  /* 0xffffff603f3f7824 */ /* 0x000fca00078e02ff */
[----:B------:R-:W-:-:S14]  /*0d20*/  R2UR UR9, R63 ;  /* 0x000000003f0972ca */ /* 0x000fdc00000e0000 */
[----:B------:R-:W2:Y:S01]  /*0d30*/  LDCU UR9, c[0x0][UR9+0x2b0] ;  /* 0x00005600090977ac */ /* 0x000ea20008000800 */
[----:B------:R-:W-:Y:S01]  /*0d40*/  NOP ;  /* 0x0000000000007918 */ /* 0x000fe20000000000 */
[----:B------:R-:W-:-:S05]  /*0d50*/  CS2R.32 R63, SR_CgaSize ;  /* 0x00000000003f7805 */ /* 0x000fca0000008a00 */
[----:B------:R-:W-:-:S05]  /*0d60*/  IMAD R63, R63, -0xa0, RZ ;  /* 0xffffff603f3f7824 */ /* 0x000fca00078e02ff */
[----:B------:R-:W-:-:S14]  /*0d70*/  R2UR UR7, R63 ;  /* 0x000000003f0772ca */ /* 0x000fdc00000e0000 */
[----:B------:R-:W3:Y:S01]  /*0d80*/  LDCU UR7, c[0x0][UR7+0x2b4] ;  /* 0x00005680070777ac */ /* 0x000ee20008000800 */
[----:B------:R-:W4:Y:S08]  /*0d90*/  S2UR UR4, SR_CTAID.Y ;  /* 0x00000000000479c3 */ /* 0x000f300000002600 */
[----:B------:R-:W3:Y:S01]  /*0da0*/  LDC R10, c[0x0][0xb24] ;  /* 0x0002c900ff0a7b82 */ /* 0x000ee20000000800 */
[----:B-1----:R-:W-:-:S02]  /*0db0*/  I2FP.F32.U32 R63, UR5 ;  /* 0x00000005003f7c45 */ /* 0x002fc40008201000 */
[----:B------:R-:W-:-:S05]  /*0dc0*/  CS2R.32 R3, SR_CgaSize ;  /* 0x0000000000037805 */ /* 0x000fca0000008a00 */
[----:B------:R-:W-:-:S06]  /*0dd0*/  IMAD R3, R3, -0xa0, RZ ;  /* 0xffffff6003037824 */ /* 0x000fcc00078e02ff */
[----:B------:R-:W1:Y:S01]  /*0de0*/  LDC R3, c[0x0][R3+0x2a0] ;  /* 0x0000a80003037b82 */ /* 0x000e620000000800 */
[----:B------:R-:W-:Y:S01]  /*0df0*/  MOV R15, UR5 ;  /* 0x00000005000f7c02 */ /* 0x000fe20008000f00 */
[----:B--2---:R-:W-:Y:S01]  /*0e00*/  FMUL R63, R63, UR9 ;  /* 0x000000093f3f7c20 */ /* 0x004fe20008400000 */
[----:B----4-:R-:W-:Y:S02]  /*0e10*/  I2FP.F32.U32 R62, UR4 ;  /* 0x00000004003e7c45 */ /* 0x010fe40008201000 */
[----:B------:R-:W-:-:S05]  /*0e20*/  CS2R.32 R2, SR_CgaSize ;  /* 0x0000000000027805 */ /* 0x000fca0000008a00 */
[----:B------:R-:W-:-:S06]  /*0e30*/  IMAD R2, R2, -0xa0, RZ ;  /* 0xffffff6002027824 */ /* 0x000fcc00078e02ff */
[----:B------:R-:W2:Y:S01]  /*0e40*/  LDC R2, c[0x0][R2+0x2a4] ;  /* 0x0000a90002027b82 */ /* 0x000ea20000000800 */
[----:B------:R-:W-:Y:S01]  /*0e50*/  MOV R14, UR4 ;  /* 0x00000004000e7c02 */ /* 0x000fe20008000f00 */
[----:B------:R-:W4:Y:S01]  /*0e60*/  F2I.U32.TRUNC.NTZ R63, R63 ;  /* 0x0000003f003f7305 */ /* 0x000f22000020f000 */
[----:B---3--:R-:W-:-:S05]  /*0e70*/  FMUL R62, R62, UR7 ;  /* 0x000000073e3e7c20 */ /* 0x008fca0008400000 */
[----:B------:R-:W-:Y:S01]  /*0e80*/  BAR.SYNC.DEFER_BLOCKING 0x0 ;  /* 0x0000000000007b1d */ /* 0x000fe20000010000 */
[----:B------:R-:W-:-:S05]  /*0e90*/  ISETP.GE.AND P0, PT, R10, 0x1, PT ;  /* 0x000000010a00780c */ /* 0x000fca0003f06270 */
[----:B------:R-:W3:Y:S02]  /*0ea0*/  F2I.U32.TRUNC.NTZ R62, R62 ;  /* 0x0000003e003e7305 */ /* 0x000ee4000020f000 */
[----:B------:R-:W2:Y:S01]  /*0eb0*/  S2UR UR36, SR_CTAID.Z ;  /* 0x00000000002479c3 */ /* 0x000ea20000002700 */
[----:B----4-:R-:W-:-:S05]  /*0ec0*/  IADD3 R63, PT, PT, -R63, RZ, RZ ;  /* 0x000000ff3f3f7210 */ /* 0x010fca0007ffe1ff */
[----:B-1----:R-:W-:Y:S01]  /*0ed0*/  IMAD R63, R3, R63, UR5 ;  /* 0x00000005033f7e24 */ /* 0x002fe2000f8e023f */
[----:B---3--:R-:W-:-:S05]  /*0ee0*/  IADD3 R62, PT, PT, -R62, RZ, RZ ;  /* 0x000000ff3e3e7210 */ /* 0x008fca0007ffe1ff */
[----:B--2---:R-:W-:Y:S01]  /*0ef0*/  IMAD R62, R2, R62, UR4 ;  /* 0x00000004023e7e24 */ /* 0x004fe2000f8e023e */
[----:B------:R-:W-:Y:S06]  /*0f00*/  @!P0 BRA `(.L_x_15) ;  /* 0x0000000000b88947 */ /* 0x000fec0003800000 */
[----:B------:R-:W1:Y:S01]  /*0f10*/  LDC.64 R4, c[0x0][0xb18] ;  /* 0x0002c600ff047b82 */ /* 0x000e620000000a00 */
[----:B------:R-:W-:-:S07]  /*0f20*/  ISETP.NE.AND P0, PT, R10, 0x1, PT ;  /* 0x000000010a00780c */ /* 0x000fce0003f05270 */
[----:B------:R-:W2:Y:S08]  /*0f30*/  LDC R9, c[0x0][0xb0c] ;  /* 0x0002c300ff097b82 */ /* 0x000eb00000000800 */
[----:B------:R-:W3:Y:S08]  /*0f40*/  LDC R12, c[0x0][0x370] ;  /* 0x0000dc00ff0c7b82 */ /* 0x000ef00000000800 */
[----:B------:R-:W4:Y:S01]  /*0f50*/  LDC R11, c[0x0][0x374] ;  /* 0x0000dd00ff0b7b82 */ /* 0x000f220000000800 */
[----:B-1----:R-:W-:-:S07]  /*0f60*/  ISETP.NE.AND P1, PT, R4, 0x1, PT ;  /* 0x000000010400780c */ /* 0x002fce0003f25270 */
[----:B------:R-:W3:Y:S01]  /*0f70*/  LDC.64 R6, c[0x0][0xb10] ;  /* 0x0002c400ff067b82 */ /* 0x000ee20000000a00 */
[----:B--2---:R-:W-:-:S07]  /*0f80*/  ISETP.NE.AND P2, PT, R9, 0x1, PT ;  /* 0x000000010900780c */ /* 0x004fce0003f45270 */
[----:B------:R-:W1:Y:S08]  /*0f90*/  LDC R8, c[0x0][0xb20] ;  /* 0x0002c800ff087b82 */ /* 0x000e700000000800 */
[----:B------:R-:W2:Y:S01]  /*0fa0*/  LDC.64 R2, c[0x0][0xb28] ;  /* 0x0002ca00ff027b82 */ /* 0x000ea20000000a00 */
[----:B----4-:R-:W-:-:S04]  /*0fb0*/  IMAD.HI.U32 R13, R11, R5, RZ ;  /* 0x000000050b0d7227 */ /* 0x010fc800078e00ff */
[----:B------:R-:W-:-:S04]  /*0fc0*/  IMAD.HI.U32 R5, R14, R5, RZ ;  /* 0x000000050e057227 */ /* 0x000fc800078e00ff */
[----:B---3--:R-:W-:-:S05]  /*0fd0*/  IMAD.HI.U32 R16, R12, R6, RZ ;  /* 0x000000060c107227 */ /* 0x008fca00078e00ff */
[-C--:B------:R-:W-:Y:S01]  /*0fe0*/  @P2 SHF.R.U32.HI R12, RZ, R7.reuse, R16 ;  /* 0x00000007ff0c2219 */ /* 0x080fe20000011610 */
[----:B------:R-:W-:Y:S01]  /*0ff0*/  IMAD.HI.U32 R16, R15, R6, RZ ;  /* 0x000000060f107227 */ /* 0x000fe200078e00ff */
[-C--:B-1----:R-:W-:Y:S02]  /*1000*/  @P1 SHF.R.U32.HI R11, RZ, R8.reuse, R13 ;  /* 0x00000008ff0b1219 */ /* 0x082fe4000001160d */
[----:B------:R-:W-:Y:S02]  /*1010*/  SHF.R.U32.HI R5, RZ, R8, R5 ;  /* 0x00000008ff057219 */ /* 0x000fe40000011605 */
[----:B------:R-:W-:Y:S02]  /*1020*/  SHF.R.U32.HI R16, RZ, R7, R16 ;  /* 0x00000007ff107219 */ /* 0x000fe40000011610 */
[----:B------:R-:W-:Y:S01]  /*1030*/  SEL R5, R14, R5, !P1 ;  /* 0x000000050e057207 */ /* 0x000fe20004800000 */
[----:B--2---:R-:W-:Y:S01]  /*1040*/  IMAD.HI.U32 R13, R11, R2, RZ ;  /* 0x000000020b0d7227 */ /* 0x004fe200078e00ff */
[----:B------:R-:W-:-:S03]  /*1050*/  SEL R16, R15, R16, !P2 ;  /* 0x000000100f107207 */ /* 0x000fc60005000000 */
[----:B------:R-:W-:Y:S01]  /*1060*/  IMAD.HI.U32 R6, R12, R2, RZ ;  /* 0x000000020c067227 */ /* 0x000fe200078e00ff */
[----:B------:R-:W-:-:S04]  /*1070*/  @P0 SHF.R.U32.HI R11, RZ, R3, R13 ;  /* 0x00000003ff0b0219 */ /* 0x000fc8000001160d */
[----:B------:R-:W-:Y:S01]  /*1080*/  @P0 SHF.R.U32.HI R12, RZ, R3, R6 ;  /* 0x00000003ff0c0219 */ /* 0x000fe20000011606 */
[----:B------:R-:W-:-:S04]  /*1090*/  IMAD R11, R11, R10, RZ ;  /* 0x0000000a0b0b7224 */ /* 0x000fc800078e02ff */
[----:B------:R-:W-:Y:S01]  /*10a0*/  IMAD R6, R12, R10, RZ ;  /* 0x0000000a0c067224 */ /* 0x000fe200078e02ff */
[----:B------:R-:W-:-:S04]  /*10b0*/  ISETP.GE.AND P1, PT, R5, R11, PT ;  /* 0x0000000b0500720c */ /* 0x000fc80003f26270 */
[----:B------:R-:W-:Y:S01]  /*10c0*/  ISETP.GE.OR P1, PT, R16, R6, P1 ;  /* 0x000000061000720c */ /* 0x000fe20000f26670 */
[----:B------:R-:W-:-:S05]  /*10d0*/  IMAD.HI.U32 R6, R5, R2, RZ ;  /* 0x0000000205067227 */ /* 0x000fca00078e00ff */
[----:B------:R-:W-:-:S04]  /*10e0*/  SHF.R.U32.HI R6, RZ, R3, R6 ;  /* 0x00000003ff067219 */ /* 0x000fc80000011606 */
[----:B------:R-:W-:-:S03]  /*10f0*/  SEL R6, R5, R6, !P0 ;  /* 0x0000000605067207 */ /* 0x000fc60004000000 */
[----:B------:R-:W-:Y:S01]  /*1100*/  @!P1 IMAD.HI.U32 R7, R16, R2, RZ ;  /* 0x0000000210079227 */ /* 0x000fe200078e00ff */
[----:B------:R-:W-:-:S04]  /*1110*/  IADD3 R2, PT, PT, -R6, RZ, RZ ;  /* 0x000000ff06027210 */ /* 0x000fc80007ffe1ff */
[----:B------:R-:W-:Y:S01]  /*1120*/  @!P1 SHF.R.U32.HI R3, RZ, R3, R7 ;  /* 0x00000003ff039219 */ /* 0x000fe20000011607 */
[----:B------:R-:W-:Y:S01]  /*1130*/  IMAD R2, R10, R2, R5 ;  /* 0x000000020a027224 */ /* 0x000fe200078e0205 */
[----:B------:R-:W-:Y:S02]  /*1140*/  IADD3 R7, PT, PT, -R5, RZ, RZ ;  /* 0x000000ff05077210 */ /* 0x000fe40007ffe1ff */
[----:B------:R-:W-:-:S03]  /*1150*/  @!P1 SEL R3, R16, R3, !P0 ;  /* 0x0000000310039207 */ /* 0x000fc60004000000 */
[----:B------:R-:W-:Y:S02]  /*1160*/  IMAD R7, R4, R7, R14 ;  /* 0x0000000704077224 */ /* 0x000fe400078e020e */
[--C-:B------:R-:W-:Y:S02]  /*1170*/  @!P1 IMAD.IADD R6, R6, 0x1, -R3.reuse ;  /* 0x0000000106069824 */ /* 0x100fe400078e0a03 */
[----:B------:R-:W-:Y:S01]  /*1180*/  @!P1 IMAD R3, R2, R12, R3 ;  /* 0x0000000c02039224 */ /* 0x000fe200078e0203 */
[----:B------:R-:W-:Y:S01]  /*1190*/  IADD3 R2, PT, PT, -R16, RZ, RZ ;  /* 0x000000ff10027210 */ /* 0x000fe20007ffe1ff */
[----:B------:R-:W-:Y:S02]  /*11a0*/  @!P1 IMAD R5, R6, R10, R16 ;  /* 0x0000000a06059224 */ /* 0x000fe400078e0210 */
[----:B------:R-:W-:Y:S02]  /*11b0*/  @!P1 IMAD.MOV.U32 R16, RZ, RZ, R3 ;  /* 0x000000ffff109224 */ /* 0x000fe400078e0003 */
[----:B------:R-:W-:-:S02]  /*11c0*/  IMAD R2, R9, R2, R15 ;  /* 0x0000000209027224 */ /* 0x000fc400078e020f */
[----:B------:R-:W-:Y:S02]  /*11d0*/  IMAD R14, R5, R4, R7 ;  /* 0x00000004050e7224 */ /* 0x000fe400078e0207 */
[----:B------:R-:W-:Y:S02]  /*11e0*/  IMAD R15, R16, R9, R2 ;  /* 0x00000009100f7224 */ /* 0x000fe400078e0202 */
.L_x_15:
[----:B------:R-:W1:Y:S01]  /*11f0*/  LDCU UR4, c[0x0][0xb30] ;  /* 0x00016600ff0477ac */ /* 0x000e620008000800 */
[----:B------:R-:W2:Y:S08]  /*1200*/  S2UR UR37, SR_CgaCtaId ;  /* 0x00000000002579c3 */ /* 0x000eb00000008800 */
[----:B------:R-:W3:Y:S01]  /*1210*/  LDC R26, c[0x0][0xb24] ;  /* 0x0002c900ff1a7b82 */ /* 0x000ee20000000800 */
[----:B-1----:R-:W-:-:S09]  /*1220*/  UISETP.NE.AND UP1, UPT, UR4, 0x1, UPT ;  /* 0x000000010400788c */ /* 0x002fd2000bf25270 */
[----:B--2---:R-:W-:Y:S05]  /*1230*/  BRA.U UP1, `(.L_x_16) ;  /* 0x0000000101407547 */ /* 0x004fea000b800000 */
[----:B------:R-:W1:Y:S08]  /*1240*/  LDC.64 R4, c[0x0][0xb10] ;  /* 0x0002c400ff047b82 */ /* 0x000e700000000a00 */
[----:B------:R-:W2:Y:S08]  /*1250*/  LDC.64 R2, c[0x0][0xb18] ;  /* 0x0002c600ff027b82 */ /* 0x000eb00000000a00 */
[----:B------:R-:W4:Y:S08]  /*1260*/  LDC R6, c[0x0][0xb20] ;  /* 0x0002c800ff067b82 */ /* 0x000f300000000800 */
[----:B------:R-:W3:Y:S01]  /*1270*/  LDC R7, c[0x0][0xb0c] ;  /* 0x0002c300ff077b82 */ /* 0x000ee20000000800 */
[----:B-1----:R-:W-:-:S05]  /*1280*/  IMAD.HI.U32 R4, R15, R4, RZ ;  /* 0x000000040f047227 */ /* 0x002fca00078e00ff */
[----:B------:R-:W-:Y:S01]  /*1290*/  SHF.R.U32.HI R4, RZ, R5, R4 ;  /* 0x00000005ff047219 */ /* 0x000fe20000011604 */
[----:B--2---:R-:W-:Y:S01]  /*12a0*/  IMAD.HI.U32 R3, R14, R3, RZ ;  /* 0x000000030e037227 */ /* 0x004fe200078e00ff */
[----:B------:R-:W-:-:S04]  /*12b0*/  ISETP.NE.AND P0, PT, R2, 0x1, PT ;  /* 0x000000010200780c */ /* 0x000fc80003f05270 */
[----:B----4-:R-:W-:-:S04]  /*12c0*/  SHF.R.U32.HI R3, RZ, R6, R3 ;  /* 0x00000006ff037219 */ /* 0x010fc80000011603 */
[----:B------:R-:W-:Y:S02]  /*12d0*/  SEL R3, R14, R3, !P0 ;  /* 0x000000030e037207 */ /* 0x000fe40004000000 */
[----:B---3--:R-:W-:-:S04]  /*12e0*/  ISETP.NE.AND P1, PT, R7, 0x1, PT ;  /* 0x000000010700780c */ /* 0x008fc80003f25270 */
[----:B------:R-:W-:-:S05]  /*12f0*/  SEL R4, R15, R4, !P1 ;  /* 0x000000040f047207 */ /* 0x000fca0004800000 */
[----:B------:R-:W-:Y:S02]  /*1300*/  IMAD.IADD R5, R3, 0x1, -R4 ;  /* 0x0000000103057824 */ /* 0x000fe400078e0a04 */
[----:B------:R-:W-:Y:S02]  /*1310*/  IMAD.IADD R3, R4, 0x1, -R3 ;  /* 0x0000000104037824 */ /* 0x000fe400078e0a03 */
[----:B------:R-:W-:Y:S02]  /*1320*/  IMAD R15, R5, R7, R15 ;  /* 0x00000007050f7224 */ /* 0x000fe400078e020f */
[----:B------:R-:W-:-:S07]  /*1330*/  IMAD R14, R3, R2, R14 ;  /* 0x00000002030e7224 */ /* 0x000fce00078e020e */
.L_x_16:
[----:B------:R-:W-:Y:S01]  /*1340*/  BAR.SYNC.DEFER_BLOCKING 0x0 ;  /* 0x0000000000007b1d */ /* 0x000fe20000010000 */
[----:B------:R-:W-:Y:S01]  /*1350*/  UISETP.NE.AND UP1, UPT, UR8, 0x2, UPT ;  /* 0x000000020800788c */ /* 0x000fe2000bf25270 */
[----:B------:R-:W-:Y:S02]  /*1360*/  ISETP.NE.OR P5, PT, R0, 0x2, !P5 ;  /* 0x000000020000780c */ /* 0x000fe40006fa5670 */
[----:B------:R-:W-:-:S06]  /*1370*/  LOP3.LUT R2, R77, 0x1f, RZ, 0xc0, !PT ;  /* 0x0000001f4d027812 */ /* 0x000fcc00078ec0ff */
[----:B------:R-:W-:Y:S05]  /*1380*/  BRA.U UP1, `(.L_x_17) ;  /* 0x0000001101387547 */ /* 0x000fea000b800000 */
[----:B------:R-:W1:Y:S01]  /*1390*/  LDCU UR13, c[0x0][0x38c] ;  /* 0x00007180ff0d77ac */ /* 0x000e620008000800 */
[----:B------:R-:W2:Y:S01]  /*13a0*/  LDC R8, c[0x0][0x370] ;  /* 0x0000dc00ff087b82 */ /* 0x000ea20000000800 */
[----:B------:R-:W-:Y:S01]  /*13b0*/  PLOP3.LUT P1, PT, PT, PT, UP2, 0x80, 0x8 ;  /* 0x000000000008781c */ /* 0x000fe20003f2f028 */
[----:B------:R-:W-:Y:S01]  /*13c0*/  IMAD.MOV.U32 R17, RZ, RZ, 0x1 ;  /* 0x00000001ff117424 */ /* 0x000fe200078e00ff */
[----:B------:R-:W-:Y:S01]  /*13d0*/  ISETP.EQ.OR P4, PT, R2, RZ, P5 ;  /* 0x000000ff0200720c */ /* 0x000fe20002f82670 */
[----:B------:R-:W-:Y:S01]  /*13e0*/  IMAD.MOV.U32 R16, RZ, RZ, RZ ;  /* 0x000000ffff107224 */ /* 0x000fe200078e00ff */
[----:B------:R-:W-:Y:S02]  /*13f0*/  PLOP3.LUT P1, PT, P1, PT, PT, 0x8, 0x80 ;  /* 0x000000000080781c */ /* 0x000fe40000f2e170 */
[----:B------:R-:W-:Y:S01]  /*1400*/  CS2R R12, SRZ ;  /* 0x00000000000c7805 */ /* 0x000fe2000001ff00 */
[----:B------:R-:W-:Y:S01]  /*1410*/  IMAD.MOV.U32 R11, RZ, RZ, 0x1 ;  /* 0x00000001ff0b7424 */ /* 0x000fe200078e00ff */
[----:B------:R-:W4:Y:S01]  /*1420*/  LDC R0, c[0x0][0x374] ;  /* 0x0000dd00ff007b82 */ /* 0x000f220000000800 */
[----:B------:R-:W2:Y:S01]  /*1430*/  LDCU.64 UR22, c[0x0][0x348] ;  /* 0x00006900ff1677ac */ /* 0x000ea20008000a00 */
[----:B------:R-:W-:Y:S01]  /*1440*/  UMOV UR6, URZ ;  /* 0x000000ff00067c82 */ /* 0x000fe20008000000 */
[----:B-1----:R-:W-:-:S04]  /*1450*/  UIADD3 UR5, UPT, UPT, UR13, 0x1f, URZ ;  /* 0x0000001f0d057890 */ /* 0x002fc8000fffe0ff */
[----:B------:R-:W-:-:S04]  /*1460*/  USHF.R.S32.HI UR4, URZ, 0x1f, UR5 ;  /* 0x0000001fff047899 */ /* 0x000fc80008011405 */
[----:B------:R-:W-:-:S04]  /*1470*/  ULEA.HI UR4, UR4, UR5, URZ, 0x5 ;  /* 0x0000000504047291 */ /* 0x000fc8000f8f28ff */
[----:B------:R-:W-:Y:S02]  /*1480*/  USHF.R.S32.HI UR15, URZ, 0x5, UR4 ;  /* 0x00000005ff0f7899 */ /* 0x000fe40008011404 */
[----:B------:R-:W-:Y:S02]  /*1490*/  UIADD3 UR4, UPT, UPT, UR13, -0x1, URZ ;  /* 0xffffffff0d047890 */ /* 0x000fe4000fffe0ff */
[----:B------:R-:W-:Y:S02]  /*14a0*/  UISETP.LT.U32.AND UP0, UPT, UR15, 0x3, UPT ;  /* 0x000000030f00788c */ /* 0x000fe4000bf01070 */
[----:B------:R-:W-:Y:S02]  /*14b0*/  UISETP.GE.U32.AND UP1, UPT, UR4, -0x3f, UPT ;  /* 0xffffffc10400788c */ /* 0x000fe4000bf26070 */
[----:B------:R-:W-:Y:S02]  /*14c0*/  USEL UR14, UR15, 0x3, UP0 ;  /* 0x000000030f0e7887 */ /* 0x000fe40008000000 */
[----:B------:R-:W-:-:S02]  /*14d0*/  UIADD3 UR13, UPT, UPT, UR13, 0x3e, URZ ;  /* 0x0000003e0d0d7890 */ /* 0x000fc4000fffe0ff */
[----:B------:R-:W-:Y:S02]  /*14e0*/  UIADD3 UR5, UPT, UPT, UR14, -0x1, URZ ;  /* 0xffffffff0e057890 */ /* 0x000fe4000fffe0ff */
[----:B------:R-:W-:-:S03]  /*14f0*/  UIADD3 UR7, UPT, UPT, UR15, -UR14, URZ ;  /* 0x8000000e0f077290 */ /* 0x000fc6000fffe0ff */
[----:B------:R-:W-:-:S04]  /*1500*/  @UP1 UIADD3 UR5, UPT, UPT, UR14, URZ, URZ ;  /* 0x000000ff0e051290 */ /* 0x000fc8000fffe0ff */
[----:B--2---:R-:W-:-:S12]  /*1510*/  UIADD3 UR5, UPT, UPT, UR5, 0x1, URZ ;  /* 0x0000000105057890 */ /* 0x004fd8000fffe0ff */
.L_x_35:
[----:B------:R-:W-:Y:S01]  /*1520*/  UISETP.NE.AND UP0, UPT, UR37, URZ, UPT ;  /* 0x000000ff2500728c */ /* 0x000fe2000bf05270 */
[----:B------:R-:W1:Y:S08]  /*1530*/  S2UR UR37, SR_CgaCtaId ;  /* 0x00000000002579c3 */ /* 0x000e700000008800 */
[----:B------:R-:W-:Y:S05]  /*1540*/  BRA.U UP0, `(.L_x_18) ;  /* 0x0000000100347547 */ /* 0x000fea000b800000 */
[----:B------:R-:W2:Y:S01]  /*1550*/  S2R R2, SR_CgaCtaId ;  /* 0x0000000000027919 */ /* 0x000ea20000008800 */
[----:B------:R-:W-:-:S04]  /*1560*/  MOV R3, 0x400 ;  /* 0x0000040000037802 */ /* 0x000fc80000000f00 */
[----:B--2---:R-:W-:Y:S02]  /*1570*/  LEA R2, R2, R3, 0x18 ;  /* 0x0000000302027211 */ /* 0x004fe400078ec0ff */
[----:B------:R-:W-:-:S03]  /*1580*/  SHF.L.U32 R3, R11, 0x1f, RZ ;  /* 0x0000001f0b037819 */ /* 0x000fc600000006ff */
[----:B------:R-:W-:-:S04]  /*1590*/  IMAD R2, R12, 0x8, R2 ;  /* 0x000000080c027824 */ /* 0x000fc800078e0202 */
[----:B------:R-:W2:Y:S02]  /*15a0*/  SYNCS.PHASECHK.TRANS64.TRYWAIT P0, [R2+URZ+0xf0], R3 ;  /* 0x0000f003020075a7 */ /* 0x000ea400080011ff */
[----:B--2---:R-:W-:Y:S05]  /*15b0*/  @!P0 BRA `(.L_x_19) ;  /* 0x0000006800fc8947 */ /* 0x004fea0003800000 */
.L_x_130:
[----:B------:R-:W-:Y:S01]  /*15c0*/  VIADD R12, R12, 0x1 ;  /* 0x000000010c0c7836 */ /* 0x000fe20000000000 */
[----:B------:R2:W-:Y:S04]  /*15d0*/  SYNCS.ARRIVE.TRANS64.A1T0 RZ, [R2+URZ+0xe0], RZ ;  /* 0x0000e0ff02ff79a7 */ /* 0x0005e800081000ff */
[----:B------:R-:W-:-:S04]  /*15e0*/  ISETP.NE.AND P0, PT, R12, 0x2, PT ;  /* 0x000000020c00780c */ /* 0x000fc80003f05270 */
[----:B------:R-:W-:Y:S02]  /*15f0*/  SEL R12, R12, RZ, P0 ;  /* 0x000000ff0c0c7207 */ /* 0x000fe40000000000 */
[----:B--2---:R-:W-:-:S04]  /*1600*/  SEL R2, RZ, 0x1, P0 ;  /* 0x00000001ff027807 */ /* 0x004fc80000000000 */
[----:B------:R-:W-:-:S07]  /*1610*/  LOP3.LUT R11, R11, R2, RZ, 0x3c, !PT ;  /* 0x000000020b0b7212 */ /* 0x000fce00078e3cff */
.L_x_18:
[----:B------:R-:W-:Y:S01]  /*1620*/  UMOV UR4, 0x400 ;  /* 0x0000040000047882 */ /* 0x000fe20000000000 */
[----:B------:R-:W-:Y:S01]  /*1630*/  SHF.L.U32 R2, R17, 0x1f, RZ ;  /* 0x0000001f11027819 */ /* 0x000fe200000006ff */
[----:B-1----:R-:W-:Y:S01]  /*1640*/  ULEA UR4, UR37, UR4, 0x18 ;  /* 0x0000000425047291 */ /* 0x002fe2000f8ec0ff */
[----:B------:R-:W-:Y:S01]  /*1650*/  R2UR UR35, R15 ;  /* 0x000000000f2372ca */ /* 0x000fe200000e0000 */
[----:B------:R-:W-:Y:S01]  /*1660*/  UISETP.GE.U32.AND UP0, UPT, UR13, 0x3f, UPT ;  /* 0x0000003f0d00788c */ /* 0x000fe2000bf06070 */
[----:B------:R-:W-:Y:S01]  /*1670*/  R2UR UR11, R14 ;  /* 0x000000000e0b72ca */ /* 0x000fe200000e0000 */
[----:B------:R-:W-:Y:S01]  /*1680*/  ULEA UR8, UR6, UR4, 0x3 ;  /* 0x0000000406087291 */ /* 0x000fe2000f8e18ff */
[----:B------:R-:W-:-:S08]  /*1690*/  UMOV UR24, URZ ;  /* 0x000000ff00187c82 */ /* 0x000fd00008000000 */
[----:B------:R1:W2:Y:S01]  /*16a0*/  SYNCS.PHASECHK.TRANS64.TRYWAIT P0, [UR8+0x18], R2 ;  /* 0x00001802ff0075a7 */ /* 0x0002a20008001108 */
[----:B------:R-:W-:Y:S02]  /*16b0*/  USHF.L.U32 UR35, UR35, 0x6, URZ ;  /* 0x0000000623237899 */ /* 0x000fe400080006ff */
[----:B------:R-:W-:Y:S01]  /*16c0*/  USHF.L.U32 UR11, UR11, 0x7, URZ ;  /* 0x000000070b0b7899 */ /* 0x000fe200080006ff */
[----:B------:R-:W-:Y:S11]  /*16d0*/  BRA.U !UP0, `(.L_x_20) ;  /* 0x0000000108a87547 */ /* 0x000ff6000b800000 */
[----:B------:R-:W-:Y:S01]  /*16e0*/  UMOV UR16, URZ ;  /* 0x000000ff00107c82 */ /* 0x000fe20008000000 */
[----:B------:R-:W-:-:S05]  /*16f0*/  UMOV UR17, UR6 ;  /* 0x0000000600117c82 */ /* 0x000fca0008000000 */
.L_x_25:
[----:B-1----:R-:W-:Y:S01]  /*1700*/  ULEA UR33, UR17, UR4, 0x3 ;  /* 0x0000000411217291 */ /* 0x002fe2000f8e18ff */
[----:B--2---:R-:W-:Y:S01]  /*1710*/  @!P5 MOV R3, 0x6000 ;  /* 0x000060000003d802 */ /* 0x004fe20000000f00 */
[----:B--2---:R-:W-:Y:S10]  /*1720*/  @P0 BRA `(.L_x_21) ;  /* 0x00000000000c0947 */ /* 0x004ff40003800000 */
[----:B------:R-:W-:-:S04]  /*1730*/  SHF.L.U32 R4, R17, 0x1f, RZ ;  /* 0x0000001f11047819 */ /* 0x000fc800000006ff */
[----:B------:R-:W2:Y:S02]  /*1740*/  SYNCS.PHASECHK.TRANS64.TRYWAIT P0, [UR33+0x18], R4 ;  /* 0x00001804ff0075a7 */ /* 0x000ea40008001121 */
[----:B--2---:R-:W-:Y:S05]  /*1750*/  @!P0 BRA `(.L_x_22) ;  /* 0x0000006800a88947 */ /* 0x004fea0003800000 */
.L_x_21:
[----:B------:R2:W-:Y:S01]  /*1760*/  @!P5 SYNCS.ARRIVE.TRANS64 RZ, [UR33], R3 ;  /* 0x00000003ffffd9a7 */ /* 0x0005e20008000021 */
[----:B------:R-:W-:Y:S04]  /*1770*/  BSSY.RECONVERGENT B0, `(.L_x_23) ;  /* 0x0000003000007945 */ /* 0x000fe80003800200 */
[----:B------:R-:W-:Y:S05]  /*1780*/  @P4 BRA `(.L_x_24) ;  /* 0x0000000000044947 */ /* 0x000fea0003800000 */
[----:B------:R-:W-:Y:S05]  /*1790*/  BPT.TRAP 0x1 ;  /* 0x000000040000795c */ /* 0x000fea0000300000 */
.L_x_24:
[----:B------:R-:W-:Y:S05]  /*17a0*/  BSYNC.RECONVERGENT B0 ;  /* 0x0000000000007941 */ /* 0x000fea0003800200 */
.L_x_23:
[----:B------:R-:W-:Y:S02]  /*17b0*/  UIADD3 UR6, UPT, UPT, UR17, 0x1, URZ ;  /* 0x0000000111067890 */ /* 0x000fe4000fffe0ff */
[----:B------:R-:W-:Y:S02]  /*17c0*/  ULEA UR32, UR17, UR4, 0xd ;  /* 0x0000000411207291 */ /* 0x000fe4000f8e68ff */
[----:B------:R-:W-:Y:S02]  /*17d0*/  UISETP.NE.AND UP0, UPT, UR6, 0x3, UPT ;  /* 0x000000030600788c */ /* 0x000fe4000bf05270 */
[----:B------:R-:W-:Y:S02]  /*17e0*/  UIADD3 UR26, UP1, UPT, UR22, 0x80, URZ ;  /* 0x00000080161a7890 */ /* 0x000fe4000ff3e0ff */
[----:B------:R-:W-:Y:S02]  /*17f0*/  USEL UR9, URZ, 0x1, UP0 ;  /* 0x00000001ff097887 */ /* 0x000fe40008000000 */
[----:B------:R-:W-:-:S02]  /*1800*/  USEL UR6, UR6, URZ, UP0 ;  /* 0x000000ff06067287 */ /* 0x000fc40008000000 */
[----:B------:R-:W-:Y:S02]  /*1810*/  UIADD3 UR20, UP0, UPT, UR22, 0x180, URZ ;  /* 0x0000018016147890 */ /* 0x000fe4000ff1e0ff */
[----:B------:R-:W-:Y:S01]  /*1820*/  ULEA UR8, UR6, UR4, 0x3 ;  /* 0x0000000406087291 */ /* 0x000fe2000f8e18ff */
[----:B------:R-:W-:Y:S01]  /*1830*/  LOP3.LUT R17, R17, UR9, RZ, 0x3c, !PT ;  /* 0x0000000911117c12 */ /* 0x000fe2000f8e3cff */
[----:B------:R-:W-:Y:S02]  /*1840*/  USHF.L.U32 UR34, UR16, 0x5, URZ ;  /* 0x0000000510227899 */ /* 0x000fe400080006ff */
[----:B------:R-:W-:Y:S01]  /*1850*/  UIADD3.X UR27, UPT, UPT, URZ, UR23, URZ, UP1, !UPT ;  /* 0x00000017ff1b7290 */ /* 0x000fe20008ffe4ff */
[----:B-1----:R-:W-:Y:S01]  /*1860*/  SHF.L.U32 R2, R17, 0x1f, RZ ;  /* 0x0000001f11027819 */ /* 0x002fe200000006ff */
[----:B------:R-:W-:Y:S02]  /*1870*/  UIADD3 UR32, UPT, UPT, UR32, 0x8800, URZ ;  /* 0x0000880020207890 */ /* 0x000fe4000fffe0ff */
[----:B------:R-:W-:Y:S01]  /*1880*/  UIADD3.X UR21, UPT, UPT, URZ, UR23, URZ, UP0, !UPT ;  /* 0x00000017ff157290 */ /* 0x000fe200087fe4ff */
[----:B------:R1:W1:Y:S01]  /*1890*/  SYNCS.PHASECHK.TRANS64.TRYWAIT P0, [UR8+0x18], R2 ;  /* 0x00001802ff0075a7 */ /* 0x0002620008001108 */
[----:B------:R-:W-:Y:S01]  /*18a0*/  ULEA UR8, UR17, UR4, 0xe ;  /* 0x0000000411087291 */ /* 0x000fe2000f8e70ff */
[----:B------:R-:W-:Y:S01]  /*18b0*/  UMOV UR18, 0x0 ;  /* 0x0000000000127882 */ /* 0x000fe20000000000 */
[----:B------:R-:W-:-:S02]  /*18c0*/  UMOV UR19, 0x10000000 ;  /* 0x1000000000137882 */ /* 0x000fc40000000000 */
[----:B------:R-:W-:Y:S01]  /*18d0*/  UIADD3 UR8, UPT, UPT, UR8, 0xe800, URZ ;  /* 0x0000e80008087890 */ /* 0x000fe2000fffe0ff */
[----:B------:R1:W-:Y:S01]  /*18e0*/  UTMALDG.3D [UR32], [UR26], desc[UR18] ;  /* 0x000012201a0075b4 */ /* 0x0003e20008011000 */
[----:B------:R-:W-:Y:S01]  /*18f0*/  UMOV UR12, UR36 ;  /* 0x00000024000c7c82 */ /* 0x000fe20008000000 */
[----:B------:R-:W-:Y:S01]  /*1900*/  UMOV UR9, UR33 ;  /* 0x0000002100097c82 */ /* 0x000fe20008000000 */
[----:B------:R-:W-:Y:S01]  /*1910*/  UMOV UR10, UR34 ;  /* 0x00000022000a7c82 */ /* 0x000fe20008000000 */
[----:B------:R-:W-:Y:S01]  /*1920*/  UIADD3 UR16, UPT, UPT, UR16, 0x1, URZ ;  /* 0x0000000110107890 */ /* 0x000fe2000fffe0ff */
[----:B------:R-:W-:Y:S01]  /*1930*/  UMOV UR24, UR5 ;  /* 0x0000000500187c82 */ /* 0x000fe20008000000 */
[----:B------:R-:W-:Y:S02]  /*1940*/  UMOV UR17, UR6 ;  /* 0x0000000600117c82 */ /* 0x000fe40008000000 */
[----:B------:R1:W-:Y:S01]  /*1950*/  UTMALDG.3D [UR8], [UR20], desc[UR18] ;  /* 0x00001208140075b4 */ /* 0x0003e20008011000 */
[----:B------:R-:W-:-:S09]  /*1960*/  UISETP.NE.AND UP0, UPT, UR16, UR5, UPT ;  /* 0x000000051000728c */ /* 0x000fd2000bf05270 */
[----:B------:R-:W-:Y:S05]  /*1970*/  BRA.U UP0, `(.L_x_25) ;  /* 0xfffffffd00607547 */ /* 0x000fea000b83ffff */
.L_x_20:
[----:B-1----:R-:W-:Y:S01]  /*1980*/  ULEA UR8, UR6, UR4, 0x3 ;  /* 0x0000000406087291 */ /* 0x002fe2000f8e18ff */
[----:B------:R-:W-:Y:S01]  /*1990*/  SHF.L.U32 R2, R17, 0x1f, RZ ;  /* 0x0000001f11027819 */ /* 0x000fe200000006ff */
[----:B------:R-:W-:Y:S01]  /*19a0*/  @!P1 SYNCS.ARRIVE.TRANS64.A1T0 RZ, [UR4+0x78], RZ ;  /* 0x000078ffffff99a7 */ /* 0x000fe20008100004 */
[----:B------:R-:W-:-:S06]  /*19b0*/  UISETP.GT.AND UP0, UPT, UR15, UR14, UPT ;  /* 0x0000000e0f00728c */ /* 0x000fcc000bf04270 */
[----:B--2---:R1:W2:Y:S03]  /*19c0*/  SYNCS.PHASECHK.TRANS64.TRYWAIT P0, [UR8+0x18], R2 ;  /* 0x00001802ff0075a7 */ /* 0x0042a60008001108 */
[----:B------:R-:W-:Y:S05]  /*19d0*/  BRA.U !UP0, `(.L_x_26) ;  /* 0x0000000108ac7547 */ /* 0x000fea000b800000 */
[----:B------:R-:W-:Y:S01]  /*19e0*/  UIADD3 UR21, UPT, UPT, UR7, UR24, URZ ;  /* 0x0000001807157290 */ /* 0x000fe2000fffe0ff */
[----:B------:R-:W-:-:S11]  /*19f0*/  UMOV UR25, UR6 ;  /* 0x0000000600197c82 */ /* 0x000fd60008000000 */
.L_x_31:
[----:B-1----:R-:W-:Y:S01]  /*1a00*/  ULEA UR17, UR25, UR4, 0x3 ;  /* 0x0000000419117291 */ /* 0x002fe2000f8e18ff */
[----:B--2---:R-:W-:Y:S01]  /*1a10*/  @!P5 MOV R3, 0x6000 ;  /* 0x000060000003d802 */ /* 0x004fe20000000f00 */
[----:B--2---:R-:W-:Y:S10]  /*1a20*/  @P0 BRA `(.L_x_27) ;  /* 0x00000000000c0947 */ /* 0x004ff40003800000 */
[----:B------:R-:W-:-:S04]  /*1a30*/  SHF.L.U32 R4, R17, 0x1f, RZ ;  /* 0x0000001f11047819 */ /* 0x000fc800000006ff */
[----:B------:R-:W2:Y:S02]  /*1a40*/  SYNCS.PHASECHK.TRANS64.TRYWAIT P0, [UR17+0x18], R4 ;  /* 0x00001804ff0075a7 */ /* 0x000ea40008001111 */
[----:B--2---:R-:W-:Y:S05]  /*1a50*/  @!P0 BRA `(.L_x_28) ;  /* 0x0000006800008947 */ /* 0x004fea0003800000 */
.L_x_27:
[----:B------:R2:W-:Y:S01]  /*1a60*/  @!P5 SYNCS.ARRIVE.TRANS64 RZ, [UR17], R3 ;  /* 0x00000003ffffd9a7 */ /* 0x0005e20008000011 */
[----:B------:R-:W-:Y:S04]  /*1a70*/  BSSY.RECONVERGENT B0, `(.L_x_29) ;  /* 0x0000003000007945 */ /* 0x000fe80003800200 */
[----:B------:R-:W-:Y:S05]  /*1a80*/  @P4 BRA `(.L_x_30) ;  /* 0x0000000000044947 */ /* 0x000fea0003800000 */
[----:B------:R-:W-:Y:S05]  /*1a90*/  BPT.TRAP 0x1 ;  /* 0x000000040000795c */ /* 0x000fea0000300000 */
.L_x_30:
[----:B------:R-:W-:Y:S05]  /*1aa0*/  BSYNC.RECONVERGENT B0 ;  /* 0x0000000000007941 */ /* 0x000fea0003800200 */
.L_x_29:
        /* <DEDUP_REMOVED lines=10> */
[----:B------:R-:W-:Y:S01]  /*1b50*/  UIADD3 UR16, UPT, UPT, UR16, 0x8800, URZ ;  /* 0x0000880010107890 */ /* 0x000fe2000fffe0ff */
[----:B-1----:R-:W-:Y:S01]  /*1b60*/  SHF.L.U32 R2, R17, 0x1f, RZ ;  /* 0x0000001f11027819 */ /* 0x002fe200000006ff */
[----:B------:R-:W-:Y:S02]  /*1b70*/  UIADD3.X UR31, UPT, UPT, URZ, UR23, URZ, UP1, !UPT ;  /* 0x00000017ff1f7290 */ /* 0x000fe40008ffe4ff */
[----:B------:R-:W-:Y:S01]  /*1b80*/  UIADD3.X UR29, UPT, UPT, URZ, UR23, URZ, UP0, !UPT ;  /* 0x00000017ff1d7290 */ /* 0x000fe200087fe4ff */
[----:B------:R1:W1:Y:S01]  /*1b90*/  SYNCS.PHASECHK.TRANS64.TRYWAIT P0, [UR8+0x18], R2 ;  /* 0x00001802ff0075a7 */ /* 0x0002620008001108 */
[----:B------:R-:W-:Y:S01]  /*1ba0*/  ULEA UR8, UR25, UR4, 0xe ;  /* 0x0000000419087291 */ /* 0x000fe2000f8e70ff */
[----:B------:R-:W-:Y:S01]  /*1bb0*/  UMOV UR26, 0x0 ;  /* 0x00000000001a7882 */ /* 0x000fe20000000000 */
[----:B------:R-:W-:-:S02]  /*1bc0*/  UMOV UR27, 0x10000000 ;  /* 0x10000000001b7882 */ /* 0x000fc40000000000 */
[----:B------:R-:W-:Y:S01]  /*1bd0*/  UIADD3 UR8, UPT, UPT, UR8, 0xe800, URZ ;  /* 0x0000e80008087890 */ /* 0x000fe2000fffe0ff */
[----:B------:R-:W-:Y:S01]  /*1be0*/  UMOV UR19, UR35 ;  /* 0x0000002300137c82 */ /* 0x000fe20008000000 */
[----:B------:R-:W-:Y:S01]  /*1bf0*/  UMOV UR20, UR36 ;  /* 0x0000002400147c82 */ /* 0x000fe20008000000 */
[----:B------:R-:W-:Y:S01]  /*1c00*/  UMOV UR12, UR36 ;  /* 0x00000024000c7c82 */ /* 0x000fe20008000000 */
[----:B------:R-:W-:Y:S01]  /*1c10*/  UMOV UR9, UR17 ;  /* 0x0000001100097c82 */ /* 0x000fe20008000000 */
[----:B------:R-:W-:Y:S01]  /*1c20*/  UMOV UR10, UR18 ;  /* 0x00000012000a7c82 */ /* 0x000fe20008000000 */
[----:B------:R1:W-:Y:S01]  /*1c30*/  UTMALDG.3D [UR16], [UR30], desc[UR26] ;  /* 0x00001a101e0075b4 */ /* 0x0003e20008011000 */
[----:B------:R-:W-:Y:S01]  /*1c40*/  UIADD3 UR24, UPT, UPT, UR24, 0x1, URZ ;  /* 0x0000000118187890 */ /* 0x000fe2000fffe0ff */
[----:B------:R-:W-:-:S03]  /*1c50*/  UMOV UR25, UR6 ;  /* 0x0000000600197c82 */ /* 0x000fc60008000000 */
[----:B------:R-:W-:Y:S01]  /*1c60*/  UISETP.NE.AND UP0, UPT, UR24, UR21, UPT ;  /* 0x000000151800728c */ /* 0x000fe2000bf05270 */
[----:B------:R1:W-:Y:S08]  /*1c70*/  UTMALDG.3D [UR8], [UR28], desc[UR26] ;  /* 0x00001a081c0075b4 */ /* 0x0003f00008011000 */
[----:B------:R-:W-:Y:S05]  /*1c80*/  BRA.U UP0, `(.L_x_31) ;  /* 0xfffffffd005c7547 */ /* 0x000fea000b83ffff */
.L_x_26:
[C---:B-1----:R-:W-:Y:S01]  /*1c90*/  LEA R2, R16.reuse, UR4, 0x3 ;  /* 0x0000000410027c11 */ /* 0x042fe2000f8e18ff */
[----:B------:R-:W-:Y:S01]  /*1ca0*/  NOP ;  /* 0x0000000000007918 */ /* 0x000fe20000000000 */
[----:B--2---:R-:W-:Y:S02]  /*1cb0*/  SHF.L.U32 R3, R13, 0x1f, RZ ;  /* 0x0000001f0d037819 */ /* 0x004fe400000006ff */
[----:B------:R-:W-:Y:S02]  /*1cc0*/  LEA R4, R16, UR4, 0x4 ;  /* 0x0000000410047c11 */ /* 0x000fe4000f8e20ff */
[----:B------:R-:W1:Y:S02]  /*1cd0*/  SYNCS.PHASECHK.TRANS64.TRYWAIT P0, [R2+URZ+0x80], R3 ;  /* 0x00008003020075a7 */ /* 0x000e6400080011ff */
[----:B-1----:R-:W-:Y:S05]  /*1ce0*/  @!P0 BRA `(.L_x_32) ;  /* 0x0000006400748947 */ /* 0x002fea0003800000 */
.L_x_133:
[----:B------:R-:W2:Y:S01]  /*1cf0*/  LDS.128 R4, [R4+0x110] ;  /* 0x0001100004047984 */ /* 0x000ea20000000c00 */
[----:B---3--:R-:W-:Y:S01]  /*1d00*/  ISETP.GE.AND P0, PT, R26, 0x1, PT ;  /* 0x000000011a00780c */ /* 0x008fe20003f06270 */
[----:B-1----:R-:W-:Y:S01]  /*1d10*/  VIADD R2, R2, 0x90 ;  /* 0x0000009002027836 */ /* 0x002fe20000000000 */
[----:B------:R-:W-:Y:S01]  /*1d20*/  @!PT LDS RZ, [RZ] ;  /* 0x00000000fffff984 */ /* 0x000fe20000000800 */
[----:B------:R-:W-:Y:S01]  /*1d30*/  @!PT LDS RZ, [RZ] ;  /* 0x00000000fffff984 */ /* 0x000fe20000000800 */
[----:B------:R-:W-:Y:S01]  /*1d40*/  @!PT LDS RZ, [RZ] ;  /* 0x00000000fffff984 */ /* 0x000fe20000000800 */
[----:B------:R-:W-:Y:S01]  /*1d50*/  @!PT LDS RZ, [RZ] ;  /* 0x00000000fffff984 */ /* 0x000fe20000000800 */
[----:B------:R1:W-:Y:S06]  /*1d60*/  MEMBAR.ALL.CTA ;  /* 0x0000000000007992 */ /* 0x0003ec0000008000 */
[----:B-1----:R-:W1:Y:S01]  /*1d70*/  FENCE.VIEW.ASYNC.S ;  /* 0x00000000000073c6 */ /* 0x002e620000000000 */
[----:B------:R-:W-:-:S04]  /*1d80*/  PRMT R2, RZ, 0x654, R2 ;  /* 0x00000654ff027816 */ /* 0x000fc80000000002 */
[----:B-1----:R1:W-:Y:S01]  /*1d90*/  SYNCS.ARRIVE.TRANS64.RED.A1T0 RZ, [R2+URZ], RZ ;  /* 0x000000ff02ff79a7 */ /* 0x0023e200081004ff */
[----:B--2---:R-:W-:-:S13]  /*1da0*/  LOP3.LUT P2, RZ, R6, 0x1, RZ, 0xc0, !PT ;  /* 0x0000000106ff7812 */ /* 0x004fda000784c0ff */
[----:B------:R-:W-:Y:S01]  /*1db0*/  @P2 SHF.R.U32.HI R3, RZ, 0x10, R5 ;  /* 0x00000010ff032819 */ /* 0x000fe20000011605 */
[----:B------:R-:W-:Y:S01]  /*1dc0*/  VOTEU.ANY UP0, P2 ;  /* 0x0000000000ff7886 */ /* 0x000fe20001000100 */
[----:B------:R-:W-:Y:S02]  /*1dd0*/  @P2 MOV R10, R4 ;  /* 0x00000004000a2202 */ /* 0x000fe40000000f00 */
[----:B------:R-:W-:Y:S02]  /*1de0*/  @P2 R2UR.BROADCAST UR8, R3 ;  /* 0x00000000030822ca */ /* 0x000fe400008e0000 */
[----:B------:R-:W-:-:S11]  /*1df0*/  @P2 LOP3.LUT R9, R5, 0xffff, RZ, 0xc0, !PT ;  /* 0x0000ffff05092812 */ /* 0x000fd600078ec0ff */
[----:B------:R-:W-:Y:S01]  /*1e00*/  @UP0 UMOV UR36, UR8 ;  /* 0x0000000800240c82 */ /* 0x000fe20008000000 */
[----:B-1----:R-:W-:Y:S05]  /*1e10*/  @!P0 BRA `(.L_x_33) ;  /* 0x0000000000b88947 */ /* 0x002fea0003800000 */
[----:B------:R-:W4:Y:S01]  /*1e20*/  LDC.64 R4, c[0x0][0xb18] ;  /* 0x0002c600ff047b82 */ /* 0x000f220000000a00 */
[----:B------:R-:W-:-:S07]  /*1e30*/  ISETP.NE.AND P3, PT, R26, 0x1, PT ;  /* 0x000000011a00780c */ /* 0x000fce0003f65270 */
[----:B------:R-:W1:Y:S08]  /*1e40*/  LDC.64 R6, c[0x0][0xb10] ;  /* 0x0002c400ff067b82 */ /* 0x000e700000000a00 */
[----:B------:R-:W2:Y:S08]  /*1e50*/  LDC R14, c[0x0][0xb20] ;  /* 0x0002c800ff0e7b82 */ /* 0x000eb00000000800 */
[----:B------:R-:W3:Y:S01]  /*1e60*/  LDC R15, c[0x0][0xb0c] ;  /* 0x0002c300ff0f7b82 */ /* 0x000ee20000000800 */
[----:B----4-:R-:W-:Y:S01]  /*1e70*/  IMAD.HI.U32 R19, R0, R5, RZ ;  /* 0x0000000500137227 */ /* 0x010fe200078e00ff */
[----:B------:R-:W-:-:S03]  /*1e80*/  ISETP.NE.AND P0, PT, R4, 0x1, PT ;  /* 0x000000010400780c */ /* 0x000fc60003f05270 */
[----:B------:R-:W-:-:S03]  /*1e90*/  IMAD.HI.U32 R5, R9, R5, RZ ;  /* 0x0000000509057227 */ /* 0x000fc600078e00ff */
[----:B------:R-:W4:Y:S01]  /*1ea0*/  LDC.64 R2, c[0x0][0xb28] ;  /* 0x0002ca00ff027b82 */ /* 0x000f220000000a00 */
[----:B-1----:R-:W-:-:S04]  /*1eb0*/  IMAD.HI.U32 R20, R8, R6, RZ ;  /* 0x0000000608147227 */ /* 0x002fc800078e00ff */
[----:B------:R-:W-:Y:S01]  /*1ec0*/  IMAD.HI.U32 R21, R10, R6, RZ ;  /* 0x000000060a157227 */ /* 0x000fe200078e00ff */
[----:B------:R-:W-:Y:S02]  /*1ed0*/  SHF.R.U32.HI R20, RZ, R7, R20 ;  /* 0x00000007ff147219 */ /* 0x000fe40000011614 */
[-C--:B--2---:R-:W-:Y:S02]  /*1ee0*/  SHF.R.U32.HI R19, RZ, R14.reuse, R19 ;  /* 0x0000000eff137219 */ /* 0x084fe40000011613 */
[----:B------:R-:W-:Y:S02]  /*1ef0*/  SHF.R.U32.HI R5, RZ, R14, R5 ;  /* 0x0000000eff057219 */ /* 0x000fe40000011605 */
[----:B------:R-:W-:Y:S02]  /*1f00*/  SEL R19, R0, R19, !P0 ;  /* 0x0000001300137207 */ /* 0x000fe40004000000 */
[----:B------:R-:W-:Y:S02]  /*1f10*/  SHF.R.U32.HI R21, RZ, R7, R21 ;  /* 0x00000007ff157219 */ /* 0x000fe40000011615 */
[----:B---3--:R-:W-:-:S02]  /*1f20*/  ISETP.NE.AND P1, PT, R15, 0x1, PT ;  /* 0x000000010f00780c */ /* 0x008fc40003f25270 */
[----:B------:R-:W-:Y:S02]  /*1f30*/  SEL R5, R9, R5, !P0 ;  /* 0x0000000509057207 */ /* 0x000fe40004000000 */
[----:B------:R-:W-:Y:S02]  /*1f40*/  SEL R20, R8, R20, !P1 ;  /* 0x0000001408147207 */ /* 0x000fe40004800000 */
[----:B------:R-:W-:Y:S01]  /*1f50*/  SEL R21, R10, R21, !P1 ;  /* 0x000000150a157207 */ /* 0x000fe20004800000 */
[----:B----4-:R-:W-:-:S04]  /*1f60*/  IMAD.HI.U32 R18, R19, R2, RZ ;  /* 0x0000000213127227 */ /* 0x010fc800078e00ff */
        /* <DEDUP_REMOVED lines=10> */
[----:B------:R-:W-:-:S04]  /*2010*/  @!P0 IMAD.HI.U32 R7, R21, R2, RZ ;  /* 0x0000000215078227 */ /* 0x000fc800078e00ff */
[----:B------:R-:W-:Y:S01]  /*2020*/  IMAD.MOV R2, RZ, RZ, -R6 ;  /* 0x000000ffff027224 */ /* 0x000fe200078e0a06 */
[----:B------:R-:W-:Y:S02]  /*2030*/  @!P0 SHF.R.U32.HI R3, RZ, R3, R7 ;  /* 0x00000003ff038219 */ /* 0x000fe40000011607 */
[----:B------:R-:W-:Y:S01]  /*2040*/  IADD3 R7, PT, PT, -R5, RZ, RZ ;  /* 0x000000ff05077210 */ /* 0x000fe20007ffe1ff */
[----:B------:R-:W-:Y:S01]  /*2050*/  IMAD R2, R26, R2, R5 ;  /* 0x000000021a027224 */ /* 0x000fe200078e0205 */
        /* <DEDUP_REMOVED lines=10> */
.L_x_33:
[----:B------:R-:W1:Y:S02]  /*2100*/  LDCU UR8, c[0x0][0xb30] ;  /* 0x00016600ff0877ac */ /* 0x000e640008000800 */
[----:B-1----:R-:W-:-:S09]  /*2110*/  UISETP.NE.AND UP0, UPT, UR8, 0x1, UPT ;  /* 0x000000010800788c */ /* 0x002fd2000bf05270 */
[----:B------:R-:W-:Y:S05]  /*2120*/  BRA.U UP0, `(.L_x_34) ;  /* 0x0000000100407547 */ /* 0x000fea000b800000 */
[----:B------:R-:W1:Y:S08]  /*2130*/  LDC.64 R4, c[0x0][0xb10] ;  /* 0x0002c400ff047b82 */ /* 0x000e700000000a00 */
[----:B------:R-:W2:Y:S08]  /*2140*/  LDC.64 R2, c[0x0][0xb18] ;  /* 0x0002c600ff027b82 */ /* 0x000eb00000000a00 */
[----:B------:R-:W3:Y:S08]  /*2150*/  LDC R6, c[0x0][0xb20] ;  /* 0x0002c800ff067b82 */ /* 0x000ef00000000800 */
[----:B------:R-:W4:Y:S01]  /*2160*/  LDC R7, c[0x0][0xb0c] ;  /* 0x0002c300ff077b82 */ /* 0x000f220000000800 */
[----:B-1----:R-:W-:-:S05]  /*2170*/  IMAD.HI.U32 R4, R10, R4, RZ ;  /* 0x000000040a047227 */ /* 0x002fca00078e00ff */
[----:B------:R-:W-:Y:S01]  /*2180*/  SHF.R.U32.HI R4, RZ, R5, R4 ;  /* 0x00000005ff047219 */ /* 0x000fe20000011604 */
[----:B--2---:R-:W-:Y:S01]  /*2190*/  IMAD.HI.U32 R3, R9, R3, RZ ;  /* 0x0000000309037227 */ /* 0x004fe200078e00ff */
[----:B------:R-:W-:-:S04]  /*21a0*/  ISETP.NE.AND P0, PT, R2, 0x1, PT ;  /* 0x000000010200780c */ /* 0x000fc80003f05270 */
[----:B---3--:R-:W-:-:S04]  /*21b0*/  SHF.R.U32.HI R3, RZ, R6, R3 ;  /* 0x00000006ff037219 */ /* 0x008fc80000011603 */
[----:B------:R-:W-:Y:S02]  /*21c0*/  SEL R3, R9, R3, !P0 ;  /* 0x0000000309037207 */ /* 0x000fe40004000000 */
[----:B----4-:R-:W-:-:S04]  /*21d0*/  ISETP.NE.AND P1, PT, R7, 0x1, PT ;  /* 0x000000010700780c */ /* 0x010fc80003f25270 */
[----:B------:R-:W-:-:S05]  /*21e0*/  SEL R4, R10, R4, !P1 ;  /* 0x000000040a047207 */ /* 0x000fca0004800000 */
[----:B------:R-:W-:Y:S02]  /*21f0*/  IMAD.IADD R5, R3, 0x1, -R4 ;  /* 0x0000000103057824 */ /* 0x000fe400078e0a04 */
[----:B------:R-:W-:Y:S02]  /*2200*/  IMAD.IADD R3, R4, 0x1, -R3 ;  /* 0x0000000104037824 */ /* 0x000fe400078e0a03 */
[----:B------:R-:W-:Y:S02]  /*2210*/  IMAD R10, R5, R7, R10 ;  /* 0x00000007050a7224 */ /* 0x000fe400078e020a */
[----:B------:R-:W-:-:S07]  /*2220*/  IMAD R9, R3, R2, R9 ;  /* 0x0000000203097224 */ /* 0x000fce00078e0209 */
.L_x_34:
[----:B------:R-:W-:Y:S01]  /*2230*/  VIADD R16, R16, 0x1 ;  /* 0x0000000110107836 */ /* 0x000fe20000000000 */
[----:B------:R-:W-:Y:S01]  /*2240*/  PLOP3.LUT P1, PT, PT, PT, PT, 0x80, 0x8 ;  /* 0x000000000008781c */ /* 0x000fe20003f2f070 */
[----:B------:R-:W-:Y:S02]  /*2250*/  IMAD.IADD R15, R10, 0x1, R63 ;  /* 0x000000010a0f7824 */ /* 0x000fe400078e023f */
[----:B------:R-:W-:Y:S01]  /*2260*/  IMAD.IADD R14, R9, 0x1, R62 ;  /* 0x00000001090e7824 */ /* 0x000fe200078e023e */
[----:B------:R-:W-:-:S04]  /*2270*/  ISETP.NE.AND P0, PT, R16, 0x2, PT ;  /* 0x000000021000780c */ /* 0x000fc80003f05270 */
[----:B------:R-:W-:Y:S02]  /*2280*/  SEL R2, RZ, 0x1, P0 ;  /* 0x00000001ff027807 */ /* 0x000fe40000000000 */
[----:B------:R-:W-:Y:S02]  /*2290*/  SEL R16, R16, RZ, P0 ;  /* 0x000000ff10107207 */ /* 0x000fe40000000000 */
[----:B------:R-:W-:Y:S01]  /*22a0*/  LOP3.LUT R13, R13, R2, RZ, 0x3c, !PT ;  /* 0x000000020d0d7212 */ /* 0x000fe200078e3cff */
[----:B------:R-:W-:Y:S06]  /*22b0*/  @P2 BRA `(.L_x_35) ;  /* 0xfffffff000982947 */ /* 0x000fec000383ffff */
[----:B------:R-:W-:Y:S01]  /*22c0*/  UIADD3 UR4, UPT, UPT, UR4, 0x18, URZ ;  /* 0x0000001804047890 */ /* 0x000fe2000fffe0ff */
[----:B------:R-:W-:-:S03]  /*22d0*/  SHF.L.U32 R2, R17, 0x1f, RZ ;  /* 0x0000001f11027819 */ /* 0x000fc600000006ff */
[----:B------:R-:W-:-:S09]  /*22e0*/  ULEA UR5, UR6, UR4, 0x3 ;  /* 0x0000000406057291 */ /* 0x000fd2000f8e18ff */
[----:B------:R-:W1:Y:S02]  /*22f0*/  SYNCS.PHASECHK.TRANS64.TRYWAIT P0, [UR5], R2 ;  /* 0x00000002ff0075a7 */ /* 0x000e640008001105 */
[----:B-1----:R-:W-:Y:S05]  /*2300*/  @!P0 BRA `(.L_x_36) ;  /* 0x0000006000008947 */ /* 0x002fea0003800000 */
.L_x_135:
[----:B------:R-:W-:-:S04]  /*2310*/  UIADD3 UR6, UPT, UPT, UR6, 0x1, URZ ;  /* 0x0000000106067890 */ /* 0x000fc8000fffe0ff */
[----:B------:R-:W-:-:S04]  /*2320*/  UISETP.NE.AND UP0, UPT, UR6, 0x3, UPT ;  /* 0x000000030600788c */ /* 0x000fc8000bf05270 */
[----:B------:R-:W-:Y:S02]  /*2330*/  USEL UR7, URZ, 0x1, UP0 ;  /* 0x00000001ff077887 */ /* 0x000fe40008000000 */
[----:B------:R-:W-:-:S04]  /*2340*/  USEL UR6, UR6, URZ, UP0 ;  /* 0x000000ff06067287 */ /* 0x000fc80008000000 */
[----:B------:R-:W-:Y:S01]  /*2350*/  ULEA UR5, UR6, UR4, 0x3 ;  /* 0x0000000406057291 */ /* 0x000fe2000f8e18ff */
[----:B------:R-:W-:-:S04]  /*2360*/  LOP3.LUT R17, R17, UR7, RZ, 0x3c, !PT ;  /* 0x0000000711117c12 */ /* 0x000fc8000f8e3cff */
[----:B-1----:R-:W-:-:S04]  /*2370*/  SHF.L.U32 R2, R17, 0x1f, RZ ;  /* 0x0000001f11027819 */ /* 0x002fc800000006ff */
[----:B------:R-:W1:Y:S02]  /*2380*/  SYNCS.PHASECHK.TRANS64.TRYWAIT P0, [UR5], R2 ;  /* 0x00000002ff0075a7 */ /* 0x000e640008001105 */
[----:B-1----:R-:W-:Y:S05]  /*2390*/  @!P0 BRA `(.L_x_37) ;  /* 0x0000005c00f48947 */ /* 0x002fea0003800000 */
.L_x_137:
[----:B------:R-:W-:-:S04]  /*23a0*/  UIADD3 UR6, UPT, UPT, UR6, 0x1, URZ ;  /* 0x0000000106067890 */ /* 0x000fc8000fffe0ff */
[----:B------:R-:W-:-:S04]  /*23b0*/  UISETP.NE.AND UP0, UPT, UR6, 0x3, UPT ;  /* 0x000000030600788c */ /* 0x000fc8000bf05270 */
[----:B------:R-:W-:Y:S02]  /*23c0*/  USEL UR5, URZ, 0x1, UP0 ;  /* 0x00000001ff057887 */ /* 0x000fe40008000000 */
[----:B------:R-:W-:-:S04]  /*23d0*/  USEL UR6, UR6, URZ, UP0 ;  /* 0x000000ff06067287 */ /* 0x000fc80008000000 */
[----:B------:R-:W-:Y:S01]  /*23e0*/  ULEA UR6, UR6, UR4, 0x3 ;  /* 0x0000000406067291 */ /* 0x000fe2000f8e18ff */
[----:B-1----:R-:W-:-:S04]  /*23f0*/  LOP3.LUT R2, R17, UR5, RZ, 0x3c, !PT ;  /* 0x0000000511027c12 */ /* 0x002fc8000f8e3cff */
[----:B------:R-:W-:Y:S01]  /*2400*/  SHF.L.U32 R2, R2, 0x1f, RZ ;  /* 0x0000001f02027819 */ /* 0x000fe200000006ff */
[----:B----4-:R-:W-:-:S07]  /*2410*/  IMAD.U32 R0, RZ, RZ, UR6 ;  /* 0x00000006ff007e24 */ /* 0x010fce000f8e00ff */
.L_x_38:
[----:B-1----:R1:W2:Y:S02]  /*2420*/  SYNCS.PHASECHK.TRANS64.TRYWAIT P0, [R0+URZ], R2 ;  /* 0x00000002000075a7 */ /* 0x0022a400080011ff */
[----:B--2---:R-:W-:Y:S05]  /*2430*/  @!P0 NANOSLEEP.SYNCS 0x989680 ;  /* 0x009896800000895d */ /* 0x004fea0003900000 */
[----:B------:R-:W2:Y:S02]  /*2440*/  @!P0 SYNCS.PHASECHK.TRANS64 P0, [R0+URZ], R2 ;  /* 0x00000002000085a7 */ /* 0x000ea400080010ff */
[----:B--2---:R-:W-:Y:S05]  /*2450*/  @P0 EXIT ;  /* 0x000000000000094d */ /* 0x004fea0003800000 */
[----:B------:R-:W-:Y:S05]  /*2460*/  BRA `(.L_x_38) ;  /* 0xfffffffc00ec7947 */ /* 0x000fea000383ffff */
.L_x_17:
[----:B------:R-:W-:-:S04]  /*2470*/  UISETP.NE.AND UP1, UPT, UR37, URZ, UPT ;  /* 0x000000ff2500728c */ /* 0x000fc8000bf25270 */
[----:B------:R-:W-:-:S09]  /*2480*/  UISETP.NE.OR UP1, UPT, UR8, 0x1, UP1 ;  /* 0x000000010800788c */ /* 0x000fd20008f25670 */
[----:B------:R-:W-:Y:S05]  /*2490*/  BRA.U UP1, `(.L_x_39) ;  /* 0x0000000501487547 */ /* 0x000fea000b800000 */
[----:B------:R-:W-:Y:S01]  /*24a0*/  ISETP.NE.AND P2, PT, R2, RZ, PT ;  /* 0x000000ff0200720c */ /* 0x000fe20003f45270 */
[----:B------:R-:W-:Y:S01]  /*24b0*/  IMAD.MOV.U32 R12, RZ, RZ, 0x1 ;  /* 0x00000001ff0c7424 */ /* 0x000fe200078e00ff */
[----:B------:R-:W-:Y:S02]  /*24c0*/  CS2R R10, SRZ ;  /* 0x00000000000a7805 */ /* 0x000fe4000001ff00 */
[----:B------:R-:W-:Y:S01]  /*24d0*/  CS2R R8, SRZ ;  /* 0x0000000000087805 */ /* 0x000fe2000001ff00 */
[----:B------:R-:W-:Y:S01]  /*24e0*/  UMOV UR4, 0x400 ;  /* 0x0000040000047882 */ /* 0x000fe20000000000 */
[----:B------:R-:W-:Y:S01]  /*24f0*/  UMOV UR6, URZ ;  /* 0x000000ff00067c82 */ /* 0x000fe20008000000 */
[----:B------:R-:W-:-:S12]  /*2500*/  ULEA UR37, UR37, UR4, 0x18 ;  /* 0x0000000425257291 */ /* 0x000fd8000f8ec0ff */
.L_x_43:
[----:B------:R-:W-:Y:S02]  /*2510*/  LEA R0, R8, UR37, 0x3 ;  /* 0x0000002508007c11 */ /* 0x000fe4000f8e18ff */
[----:B------:R-:W-:-:S03]  /*2520*/  SHF.L.U32 R4, R9, 0x1f, RZ ;  /* 0x0000001f09047819 */ /* 0x000fc600000006ff */
[----:B------:R-:W-:Y:S01]  /*2530*/  VIADD R5, R0, 0xf0 ;  /* 0x000000f000057836 */ /* 0x000fe20000000000 */
[----:B------:R-:W1:Y:S02]  /*2540*/  SYNCS.PHASECHK.TRANS64.TRYWAIT P0, [R0+URZ+0xe0], R4 ;  /* 0x0000e004000075a7 */ /* 0x000e6400080011ff */
[----:B-1----:R-:W-:Y:S05]  /*2550*/  @!P0 BRA `(.L_x_40) ;  /* 0x0000005c009c8947 */ /* 0x002fea0003800000 */
.L_x_138:
[----:B------:R-:W-:Y:S01]  /*2560*/  ULEA UR5, UR6, UR37, 0x3 ;  /* 0x0000002506057291 */ /* 0x000fe2000f8e18ff */
[----:B-1----:R-:W-:Y:S01]  /*2570*/  PRMT R0, RZ, 0x654, R5 ;  /* 0x00000654ff007816 */ /* 0x002fe20000000005 */
[----:B------:R-:W-:Y:S01]  /*2580*/  @!P2 IMAD.MOV.U32 R4, RZ, RZ, 0x10 ;  /* 0x00000010ff04a424 */ /* 0x000fe200078e00ff */
[----:B------:R-:W-:Y:S01]  /*2590*/  SHF.L.U32 R5, R12, 0x1f, RZ ;  /* 0x0000001f0c057819 */ /* 0x000fe200000006ff */
[----:B------:R-:W-:Y:S01]  /*25a0*/  UIADD3 UR4, UPT, UPT, UR5, 0x80, URZ ;  /* 0x0000008005047890 */ /* 0x000fe2000fffe0ff */
[----:B------:R1:W-:Y:S05]  /*25b0*/  SYNCS.ARRIVE.TRANS64.RED.A1T0 RZ, [R0+URZ], RZ ;  /* 0x000000ff00ff79a7 */ /* 0x0003ea00081004ff */
[----:B------:R-:W-:Y:S01]  /*25c0*/  IMAD.U32 R6, RZ, RZ, UR4 ;  /* 0x00000004ff067e24 */ /* 0x000fe2000f8e00ff */
[----:B------:R-:W2:Y:S04]  /*25d0*/  SYNCS.PHASECHK.TRANS64.TRYWAIT P0, [UR5+0x90], R5 ;  /* 0x00009005ff0075a7 */ /* 0x000ea80008001105 */
[----:B------:R-:W-:Y:S01]  /*25e0*/  PRMT R6, R2, 0x654, R6 ;  /* 0x0000065402067816 */ /* 0x000fe20000000006 */
[----:B-12---:R-:W-:Y:S06]  /*25f0*/  @!P0 BRA `(.L_x_41) ;  /* 0x0000005c00888947 */ /* 0x006fec0003800000 */
.L_x_140:
[----:B------:R-:W-:Y:S01]  /*2600*/  ULEA UR4, UR6, UR37, 0x4 ;  /* 0x0000002506047291 */ /* 0x000fe2000f8e20ff */
[----:B------:R-:W-:Y:S01]  /*2610*/  SEL R3, R6, R3, !P2 ;  /* 0x0000000306037207 */ /* 0x000fe20005000000 */
[----:B------:R-:W-:Y:S01]  /*2620*/  UIADD3 UR5, UPT, UPT, UR5, 0x80, URZ ;  /* 0x0000008005057890 */ /* 0x000fe2000fffe0ff */
[----:B-1----:R-:W-:Y:S01]  /*2630*/  LEA R0, R11, UR37, 0x3 ;  /* 0x000000250b007c11 */ /* 0x002fe2000f8e18ff */
[----:B------:R-:W-:Y:S01]  /*2640*/  UIADD3 UR4, UPT, UPT, UR4, 0x110, URZ ;  /* 0x0000011004047890 */ /* 0x000fe2000fffe0ff */
[----:B------:R1:W-:Y:S01]  /*2650*/  @!P2 SYNCS.ARRIVE.TRANS64.RED RZ, [R3+URZ], R4 ;  /* 0x0000000403ffa9a7 */ /* 0x0003e200080004ff */
[----:B------:R-:W-:Y:S01]  /*2660*/  UIADD3 UR6, UPT, UPT, UR6, 0x1, URZ ;  /* 0x0000000106067890 */ /* 0x000fe2000fffe0ff */
[----:B------:R-:W-:-:S03]  /*2670*/  VIADD R8, R8, 0x1 ;  /* 0x0000000108087836 */ /* 0x000fc60000000000 */
[----:B------:R-:W-:Y:S02]  /*2680*/  UISETP.NE.AND UP0, UPT, UR6, 0x2, UPT ;  /* 0x000000020600788c */ /* 0x000fe4000bf05270 */
[----:B------:R-:W-:Y:S01]  /*2690*/  ISETP.NE.AND P0, PT, R8, 0x2, PT ;  /* 0x000000020800780c */ /* 0x000fe20003f05270 */
[----:B------:R-:W-:Y:S06]  /*26a0*/  UGETNEXTWORKID.BROADCAST [UR4], [UR5] ;  /* 0x00000000040073ca */ /* 0x000fec0008000100 */
[----:B------:R-:W-:Y:S02]  /*26b0*/  USEL UR4, URZ, 0x1, UP0 ;  /* 0x00000001ff047887 */ /* 0x000fe40008000000 */
[----:B------:R-:W-:-:S04]  /*26c0*/  USEL UR6, UR6, URZ, UP0 ;  /* 0x000000ff06067287 */ /* 0x000fc80008000000 */
[----:B------:R-:W-:Y:S02]  /*26d0*/  LOP3.LUT R12, R12, UR4, RZ, 0x3c, !PT ;  /* 0x000000040c0c7c12 */ /* 0x000fe4000f8e3cff */
[----:B-1----:R-:W-:-:S04]  /*26e0*/  SHF.L.U32 R4, R10, 0x1f, RZ ;  /* 0x0000001f0a047819 */ /* 0x002fc800000006ff */
[----:B------:R-:W1:Y:S02]  /*26f0*/  SYNCS.PHASECHK.TRANS64.TRYWAIT P1, [R0+URZ+0x80], R4 ;  /* 0x00008004000075a7 */ /* 0x000e6400080211ff */
[----:B-1----:R-:W-:Y:S05]  /*2700*/  @!P1 BRA `(.L_x_42) ;  /* 0x0000005c005c9947 */ /* 0x002fea0003800000 */
.L_x_141:
[C---:B-1----:R-:W-:Y:S01]  /*2710*/  LEA R4, R11.reuse, UR37, 0x4 ;  /* 0x000000250b047c11 */ /* 0x042fe2000f8e20ff */
[----:B------:R-:W-:Y:S01]  /*2720*/  VIADD R0, R0, 0x90 ;  /* 0x0000009000007836 */ /* 0x000fe20000000000 */
[----:B------:R-:W-:Y:S01]  /*2730*/  SEL R8, R8, RZ, P0 ;  /* 0x000000ff08087207 */ /* 0x000fe20000000000 */
[----:B------:R-:W-:-:S03]  /*2740*/  VIADD R11, R11, 0x1 ;  /* 0x000000010b0b7836 */ /* 0x000fc60000000000 */
[----:B------:R-:W1:Y:S01]  /*2750*/  LDS.128 R4, [R4+0x110] ;  /* 0x0001100004047984 */ /* 0x000e620000000c00 */
[----:B------:R-:W-:Y:S02]  /*2760*/  PRMT R0, RZ, 0x654, R0 ;  /* 0x00000654ff007816 */ /* 0x000fe40000000000 */
[C---:B------:R-:W-:Y:S01]  /*2770*/  ISETP.NE.AND P1, PT, R11.reuse, 0x2, PT ;  /* 0x000000020b00780c */ /* 0x040fe20003f25270 */
[----:B------:R-:W-:Y:S01]  /*2780*/  @!PT LDS RZ, [RZ] ;  /* 0x00000000fffff984 */ /* 0x000fe20000000800 */
[----:B------:R-:W-:Y:S01]  /*2790*/  @!PT LDS RZ, [RZ] ;  /* 0x00000000fffff984 */ /* 0x000fe20000000800 */
[----:B------:R-:W-:Y:S01]  /*27a0*/  @!PT LDS RZ, [RZ] ;  /* 0x00000000fffff984 */ /* 0x000fe20000000800 */
[----:B------:R-:W-:Y:S01]  /*27b0*/  @!PT LDS RZ, [RZ] ;  /* 0x00000000fffff984 */ /* 0x000fe20000000800 */
[----:B------:R2:W-:Y:S06]  /*27c0*/  MEMBAR.ALL.CTA ;  /* 0x0000000000007992 */ /* 0x0005ec0000008000 */
[----:B--2---:R-:W2:Y:S01]  /*27d0*/  FENCE.VIEW.ASYNC.S ;  /* 0x00000000000073c6 */ /* 0x004ea20000000000 */
[----:B------:R-:W-:Y:S01]  /*27e0*/  SEL R11, R11, RZ, P1 ;  /* 0x000000ff0b0b7207 */ /* 0x000fe20000800000 */
[----:B--2---:R2:W-:Y:S01]  /*27f0*/  SYNCS.ARRIVE.TRANS64.RED.A1T0 RZ, [R0+URZ], RZ ;  /* 0x000000ff00ff79a7 */ /* 0x0045e200081004ff */
[----:B-1----:R-:W-:-:S02]  /*2800*/  LOP3.LUT P3, RZ, R6, 0x1, RZ, 0xc0, !PT ;  /* 0x0000000106ff7812 */ /* 0x002fc4000786c0ff */
[----:B------:R-:W-:-:S04]  /*2810*/  SEL R4, RZ, 0x1, P1 ;  /* 0x00000001ff047807 */ /* 0x000fc80000800000 */
[----:B------:R-:W-:Y:S02]  /*2820*/  LOP3.LUT R10, R10, R4, RZ, 0x3c, !PT ;  /* 0x000000040a0a7212 */ /* 0x000fe400078e3cff */
[----:B--2---:R-:W-:-:S04]  /*2830*/  SEL R0, RZ, 0x1, P0 ;  /* 0x00000001ff007807 */ /* 0x004fc80000000000 */
[----:B------:R-:W-:Y:S01]  /*2840*/  LOP3.LUT R9, R9, R0, RZ, 0x3c, !PT ;  /* 0x0000000009097212 */ /* 0x000fe200078e3cff */
[----:B------:R-:W-:Y:S06]  /*2850*/  @P3 BRA `(.L_x_43) ;  /* 0xfffffffc002c3947 */ /* 0x000fec000383ffff */
[----:B------:R-:W-:Y:S01]  /*2860*/  ULEA UR5, UR6, UR37, 0x3 ;  /* 0x0000002506057291 */ /* 0x000fe2000f8e18ff */
[----:B------:R-:W-:-:S08]  /*2870*/  SHF.L.U32 R2, R12, 0x1f, RZ ;  /* 0x0000001f0c027819 */ /* 0x000fd000000006ff */
[----:B------:R-:W1:Y:S02]  /*2880*/  SYNCS.PHASECHK.TRANS64 P0, [UR5+0x90], R2 ;  /* 0x00009002ff0075a7 */ /* 0x000e640008001005 */
[----:B-1----:R-:W-:Y:S05]  /*2890*/  @P0 BRA `(.L_x_44) ;  /* 0x0000000000080947 */ /* 0x002fea0003800000 */
[----:B------:R-:W1:Y:S02]  /*28a0*/  SYNCS.PHASECHK.TRANS64.TRYWAIT P0, [UR5+0x90], R2 ;  /* 0x00009002ff0075a7 */ /* 0x000e640008001105 */
[----:B-1----:R-:W-:Y:S05]  /*28b0*/  @!P0 BRA `(.L_x_45) ;  /* 0x0000005c00048947 */ /* 0x002fea0003800000 */
.L_x_44:
[----:B------:R-:W-:-:S04]  /*28c0*/  UIADD3 UR4, UPT, UPT, UR6, 0x1, URZ ;  /* 0x0000000106047890 */ /* 0x000fc8000fffe0ff */
[----:B------:R-:W-:-:S04]  /*28d0*/  UISETP.NE.AND UP0, UPT, UR4, 0x2, UPT ;  /* 0x000000020400788c */ /* 0x000fc8000bf05270 */
[----:B------:R-:W-:Y:S02]  /*28e0*/  USEL UR7, URZ, 0x1, UP0 ;  /* 0x00000001ff077887 */ /* 0x000fe40008000000 */
[----:B------:R-:W-:-:S04]  /*28f0*/  USEL UR4, UR4, URZ, UP0 ;  /* 0x000000ff04047287 */ /* 0x000fc80008000000 */
[----:B------:R-:W-:Y:S01]  /*2900*/  ULEA UR4, UR4, UR37, 0x3 ;  /* 0x0000002504047291 */ /* 0x000fe2000f8e18ff */
[----:B-1----:R-:W-:-:S04]  /*2910*/  LOP3.LUT R2, R12, UR7, RZ, 0x3c, !PT ;  /* 0x000000070c027c12 */ /* 0x002fc8000f8e3cff */
[----:B------:R-:W-:-:S04]  /*2920*/  SHF.L.U32 R0, R2, 0x1f, RZ ;  /* 0x0000001f02007819 */ /* 0x000fc800000006ff */
[----:B------:R-:W1:Y:S02]  /*2930*/  SYNCS.PHASECHK.TRANS64 P0, [UR4+0x90], R0 ;  /* 0x00009000ff0075a7 */ /* 0x000e640008001004 */
[----:B-1----:R-:W-:Y:S05]  /*2940*/  @P0 EXIT ;  /* 0x000000000000094d */ /* 0x002fea0003800000 */
[----:B------:R-:W-:Y:S02]  /*2950*/  SHF.L.U32 R2, R2, 0x1f, RZ ;  /* 0x0000001f02027819 */ /* 0x000fe400000006ff */
[----:B------:R-:W-:-:S07]  /*2960*/  MOV R0, UR4 ;  /* 0x0000000400007c02 */ /* 0x000fce0008000f00 */
.L_x_46:
[----:B-1----:R1:W2:Y:S02]  /*2970*/  SYNCS.PHASECHK.TRANS64.TRYWAIT P0, [R0+URZ+0x90], R2 ;  /* 0x00009002000075a7 */ /* 0x0022a400080011ff */
[----:B--2---:R-:W-:Y:S05]  /*2980*/  @!P0 NANOSLEEP.SYNCS 0x989680 ;  /* 0x009896800000895d */ /* 0x004fea0003900000 */
[----:B------:R-:W2:Y:S02]  /*2990*/  @!P0 SYNCS.PHASECHK.TRANS64 P0, [R0+URZ+0x90], R2 ;  /* 0x00009002000085a7 */ /* 0x000ea400080010ff */
[----:B--2---:R-:W-:Y:S05]  /*29a0*/  @P0 EXIT ;  /* 0x000000000000094d */ /* 0x004fea0003800000 */
[----:B------:R-:W-:Y:S05]  /*29b0*/  BRA `(.L_x_46) ;  /* 0xfffffffc00ec7947 */ /* 0x000fea000383ffff */
.L_x_39:
[----:B------:R-:W-:-:S09]  /*29c0*/  UISETP.NE.AND UP1, UPT, UR8, URZ, UPT ;  /* 0x000000ff0800728c */ /* 0x000fd2000bf25270 */
[----:B------:R-:W-:Y:S05]  /*29d0*/  BRA.U UP1, `(.L_x_47) ;  /* 0x0000000d01cc7547 */ /* 0x000fea000b800000 */
[----:B------:R-:W-:Y:S01]  /*29e0*/  UMOV UR4, 0x40 ;  /* 0x0000004000047882 */ /* 0x000fe20000000000 */
[----:B------:R-:W-:Y:S01]  /*29f0*/  NOP ;  /* 0x0000000000007918 */ /* 0x000fe20000000000 */
[----:B------:R-:W-:Y:S01]  /*2a00*/  ULEA UR4, UR37, UR4, 0x18 ;  /* 0x0000000425047291 */ /* 0x000fe2000f8ec0ff */
[----:B------:R-:W-:Y:S02]  /*2a10*/  UMOV UR5, 0x400 ;  /* 0x0000040000057882 */ /* 0x000fe40000000000 */
[----:B------:R-:W-:-:S06]  /*2a20*/  ULEA UR37, UR37, UR5, 0x18 ;  /* 0x0000000525257291 */ /* 0x000fcc000f8ec0ff */
[----:B------:R-:W1:Y:S02]  /*2a30*/  LDS.U8 R0, [UR4+0x1c] ;  /* 0x00001c04ff007984 */ /* 0x000e640008000000 */
[----:B-1----:R-:W-:-:S13]  /*2a40*/  ISETP.NE.AND P0, PT, R0, RZ, PT ;  /* 0x000000ff0000720c */ /* 0x002fda0003f05270 */
[----:B------:R-:W-:Y:S05]  /*2a50*/  @P0 BRA `(.L_x_48) ;  /* 0x0000000000580947 */ /* 0x000fea0003800000 */
[----:B------:R-:W-:-:S13]  /*2a60*/  ELECT P0, URZ, PT ;  /* 0x0000000000ff782f */ /* 0x000fda0003800000 */
[----:B------:R-:W-:Y:S05]  /*2a70*/  @!P0 BRA `(.L_x_49) ;  /* 0x0000000000608947 */ /* 0x000fea0003800000 */
[----:B------:R-:W-:Y:S01]  /*2a80*/  UMOV UR5, 0x10 ;  /* 0x0000001000057882 */ /* 0x000fe20000000000 */
[----:B------:R-:W-:Y:S01]  /*2a90*/  HFMA2 R0, -RZ, RZ, 0, 5.9604644775390625e-08 ;  /* 0x00000001ff007431 */ /* 0x000fe200000001ff */
[----:B------:R-:W-:-:S03]  /*2aa0*/  MOV R2, 0xffff ;  /* 0x0000ffff00027802 */ /* 0x000fc60000000f00 */
[----:B------:R-:W-:Y:S04]  /*2ab0*/  DEPBAR.LE SB1, 0x36 ;  /* 0x00009d800000791a */ /* 0x000fe80000000000 */
[----:B------:R-:W1:Y:S02]  /*2ac0*/  UTCATOMSWS.FIND_AND_SET.ALIGN UP0, UR5, UR5 ;  /* 0x00000005000575e3 */ /* 0x000e640008000800 */
[----:B-1----:R-:W-:Y:S01]  /*2ad0*/  MOV R3, UR5 ;  /* 0x0000000500037c02 */ /* 0x002fe20008000f00 */
[----:B------:R-:W-:Y:S06]  /*2ae0*/  BRA.U UP0, `(.L_x_50) ;  /* 0x0000000100187547 */ /* 0x000fec000b800000 */
.L_x_51:
[----:B------:R-:W-:Y:S05]  /*2af0*/  NANOSLEEP 0x64 ;  /* 0x000000640000795d */ /* 0x000fea0003800000 */
[----:B------:R-:W-:-:S05]  /*2b00*/  UMOV UR5, 0x10 ;  /* 0x0000001000057882 */ /* 0x000fca0000000000 */
[----:B------:R-:W-:Y:S04]  /*2b10*/  DEPBAR.LE SB1, 0x36 ;  /* 0x00009d800000791a */ /* 0x000fe80000000000 */
[----:B------:R-:W1:Y:S02]  /*2b20*/  UTCATOMSWS.FIND_AND_SET.ALIGN UP0, UR5, UR5 ;  /* 0x00000005000575e3 */ /* 0x000e640008000800 */
[----:B-1----:R-:W-:Y:S01]  /*2b30*/  MOV R3, UR5 ;  /* 0x0000000500037c02 */ /* 0x002fe20008000f00 */
[----:B------:R-:W-:Y:S05]  /*2b40*/  BRA.U !UP0, `(.L_x_51) ;  /* 0xfffffffd08e87547 */ /* 0x000fea000b83ffff */
.L_x_50:
[-C--:B------:R-:W-:Y:S02]  /*2b50*/  SHF.L.U32 R2, R2, R3.reuse, RZ ;  /* 0x0000000302027219 */ /* 0x080fe400000006ff */
[----:B------:R-:W-:Y:S01]  /*2b60*/  SHF.L.U32 R0, R0, R3, RZ ;  /* 0x0000000300007219 */ /* 0x000fe200000006ff */
[----:B------:R-:W-:Y:S02]  /*2b70*/  IMAD.SHL.U32 R3, R3, 0x20, RZ ;  /* 0x0000002003037824 */ /* 0x000fe400078e00ff */
[----:B------:R1:W-:Y:S04]  /*2b80*/  ATOMS.OR RZ, [UR4+0x14], R2 ;  /* 0x00001402ffff798c */ /* 0x0003e8000b000004 */
[----:B------:R1:W-:Y:S04]  /*2b90*/  ATOMS.OR RZ, [UR4+0x18], R0 ;  /* 0x00001800ffff798c */ /* 0x0003e8000b000004 */
[----:B------:R1:W-:Y:S01]  /*2ba0*/  STS [UR37+0x130], R3 ;  /* 0x00013003ff007988 */ /* 0x0003e20008000825 */
[----:B------:R-:W-:Y:S05]  /*2bb0*/  BRA `(.L_x_49) ;  /* 0x0000000000107947 */ /* 0x000fea0003800000 */
.L_x_48:
[----:B------:R-:W-:Y:S02]  /*2bc0*/  MOV R0, 0xffffffff ;  /* 0xffffffff00007802 */ /* 0x000fe40000000f00 */
[----:B------:R-:W-:-:S03]  /*2bd0*/  MOV R2, 0x2c00 ;  /* 0x00002c0000027802 */ /* 0x000fc60000000f00 */
[----:B------:R1:W-:Y:S04]  /*2be0*/  STS [UR37+0x130], R0 ;  /* 0x00013000ff007988 */ /* 0x0003e80008000825 */
[----:B-1-3-5:R-:W-:Y:S05]  /*2bf0*/  CALL.REL.NOINC `($__internal_1_$__cuda_sm10x_tcgen05_guardrail_trap_phase_invalid_during_alloc) ;  /* 0x00000060004c7944 */ /* 0x02afea0003c00000 */
.L_x_49:
[----:B------:R-:W-:Y:S05]  /*2c00*/  WARPSYNC.ALL ;  /* 0x0000000000007948 */ /* 0x000fea0003800000 */
[----:B------:R-:W2:Y:S01]  /*2c10*/  S2UR UR5, SR_CgaCtaId ;  /* 0x00000000000579c3 */ /* 0x000ea20000008800 */
[----:B------:R-:W-:Y:S01]  /*2c20*/  UMOV UR4, 0x400 ;  /* 0x0000040000047882 */ /* 0x000fe20000000000 */
[----:B------:R-:W-:-:S06]  /*2c30*/  NOP ;  /* 0x0000000000007918 */ /* 0x000fcc0000000000 */
[----:B------:R-:W-:Y:S06]  /*2c40*/  BAR.ARV 0x6, 0xa0 ;  /* 0x0182800000007b1d */ /* 0x000fec0000002000 */
[----:B------:R-:W4:Y:S01]  /*2c50*/  LDCU UR7, c[0x0][0x38c] ;  /* 0x00007180ff0777ac */ /* 0x000f220008000800 */
[----:B------:R-:W-:Y:S01]  /*2c60*/  IMAD.MOV.U32 R11, RZ, RZ, 0x1 ;  /* 0x00000001ff0b7424 */ /* 0x000fe200078e00ff */
[----:B------:R-:W-:Y:S01]  /*2c70*/  CS2R R8, SRZ ;  /* 0x0000000000087805 */ /* 0x000fe2000001ff00 */
[----:B------:R-:W-:Y:S01]  /*2c80*/  IMAD.MOV.U32 R10, RZ, RZ, RZ ;  /* 0x000000ffff0a7224 */ /* 0x000fe200078e00ff */
[----:B------:R-:W3:Y:S01]  /*2c90*/  LDCU UR6, c[0x0][0x38c] ;  /* 0x00007180ff0677ac */ /* 0x000ee20008000800 */
[----:B------:R-:W-:Y:S01]  /*2ca0*/  UMOV UR15, URZ ;  /* 0x000000ff000f7c82 */ /* 0x000fe20008000000 */
[----:B------:R-:W-:Y:S01]  /*2cb0*/  UMOV UR14, URZ ;  /* 0x000000ff000e7c82 */ /* 0x000fe20008000000 */
[----:B--2---:R-:W-:Y:S01]  /*2cc0*/  ULEA UR5, UR5, UR4, 0x18 ;  /* 0x0000000405057291 */ /* 0x004fe2000f8ec0ff */
[----:B------:R-:W-:Y:S01]  /*2cd0*/  UMOV UR24, 0x0 ;  /* 0x0000000000187882 */ /* 0x000fe20000000000 */
[----:B------:R-:W-:-:S02]  /*2ce0*/  UMOV UR25, 0x4200910 ;  /* 0x0420091000197882 */ /* 0x000fc40000000000 */
[----:B------:R-:W-:Y:S02]  /*2cf0*/  UIADD3 UR10, UPT, UPT, UR5, 0x8800, URZ ;  /* 0x00008800050a7890 */ /* 0x000fe4000fffe0ff */
[----:B------:R-:W-:Y:S02]  /*2d00*/  UIADD3 UR11, UPT, UPT, UR5, 0xe800, URZ ;  /* 0x0000e800050b7890 */ /* 0x000fe4000fffe0ff */
[----:B----4-:R-:W-:Y:S01]  /*2d10*/  UIADD3 UR7, UPT, UPT, UR7, 0x1f, URZ ;  /* 0x0000001f07077890 */ /* 0x010fe2000fffe0ff */
[----:B-1----:R-:W1:Y:S01]  /*2d20*/  LDS R0, [UR5+0x130] ;  /* 0x00013005ff007984 */ /* 0x002e620008000800 */
[----:B------:R-:W-:Y:S02]  /*2d30*/  USHF.R.U32.HI UR10, URZ, 0x4, UR10 ;  /* 0x00000004ff0a7899 */ /* 0x000fe4000801160a */
[----:B------:R-:W-:Y:S02]  /*2d40*/  USHF.R.S32.HI UR4, URZ, 0x1f, UR7 ;  /* 0x0000001fff047899 */ /* 0x000fe40008011407 */
[----:B------:R-:W-:-:S02]  /*2d50*/  USHF.R.U32.HI UR11, URZ, 0x4, UR11 ;  /* 0x00000004ff0b7899 */ /* 0x000fc4000801160b */
[----:B------:R-:W-:Y:S02]  /*2d60*/  ULEA.HI UR4, UR4, UR7, URZ, 0x5 ;  /* 0x0000000704047291 */ /* 0x000fe4000f8f28ff */
[----:B------:R-:W-:Y:S02]  /*2d70*/  ULOP3.LUT UR10, UR10, 0x3fff, URZ, 0xc0, !UPT ;  /* 0x00003fff0a0a7892 */ /* 0x000fe4000f8ec0ff */
[----:B------:R-:W-:Y:S02]  /*2d80*/  USHF.R.S32.HI UR4, URZ, 0x5, UR4 ;  /* 0x00000005ff047899 */ /* 0x000fe40008011404 */
[----:B------:R-:W-:Y:S02]  /*2d90*/  ULOP3.LUT UR11, UR11, 0x3fff, URZ, 0xc0, !UPT ;  /* 0x00003fff0b0b7892 */ /* 0x000fe4000f8ec0ff */
[----:B------:R-:W-:Y:S01]  /*2da0*/  UISETP.LT.AND UP0, UPT, UR4, 0x1, UPT ;  /* 0x000000010400788c */ /* 0x000fe2000bf01270 */
[----:B------:R-:W-:Y:S01]  /*2db0*/  UMOV UR22, 0x0 ;  /* 0x0000000000167882 */ /* 0x000fe20000000000 */
[----:B------:R-:W-:-:S02]  /*2dc0*/  UMOV UR23, 0x4200910 ;  /* 0x0420091000177882 */ /* 0x000fc40000000000 */
[----:B------:R-:W-:Y:S02]  /*2dd0*/  USEL UR9, UR4, 0x1, !UP0 ;  /* 0x0000000104097887 */ /* 0x000fe4000c000000 */
[----:B------:R-:W-:Y:S02]  /*2de0*/  ULOP3.LUT UR10, UR10, 0x10000, URZ, 0xfc, !UPT ;  /* 0x000100000a0a7892 */ /* 0x000fe4000f8efcff */
[----:B------:R-:W-:Y:S02]  /*2df0*/  ULOP3.LUT UR11, UR11, 0x10000, URZ, 0xfc, !UPT ;  /* 0x000100000b0b7892 */ /* 0x000fe4000f8efcff */
[----:B------:R-:W-:Y:S02]  /*2e00*/  UIADD3 UR9, UPT, UPT, -UR9, URZ, URZ ;  /* 0x000000ff09097290 */ /* 0x000fe4000fffe1ff */
[----:B---3--:R-:W-:Y:S01]  /*2e10*/  UISETP.GE.AND UP3, UPT, UR6, 0x1, UPT ;  /* 0x000000010600788c */ /* 0x008fe2000bf66270 */
[----:B------:R-:W-:Y:S01]  /*2e20*/  UMOV UR20, 0x0 ;  /* 0x0000000000147882 */ /* 0x000fe20000000000 */
[----:B------:R-:W-:Y:S01]  /*2e30*/  UMOV UR21, 0x4200910 ;  /* 0x0420091000157882 */ /* 0x000fe20000000000 */
[----:B------:R-:W-:Y:S01]  /*2e40*/  UMOV UR18, 0x0 ;  /* 0x0000000000127882 */ /* 0x000fe20000000000 */
[----:B------:R-:W-:Y:S01]  /*2e50*/  UMOV UR19, 0x4200910 ;  /* 0x0420091000137882 */ /* 0x000fe20000000000 */
[----:B-1----:R-:W-:-:S15]  /*2e60*/  R2UR UR16, R0 ;  /* 0x00000000001072ca */ /* 0x002fde00000e0000 */
.L_x_58:
[----:B------:R-:W-:Y:S02]  /*2e70*/  LEA R0, R10, UR5, 0x3 ;  /* 0x000000050a007c11 */ /* 0x000fe4000f8e18ff */
[----:B------:R-:W-:Y:S02]  /*2e80*/  SHF.L.U32 R2, R9, 0x1f, RZ ;  /* 0x0000001f09027819 */ /* 0x000fe400000006ff */
[----:B------:R-:W-:Y:S01]  /*2e90*/  PLOP3.LUT P0, PT, PT, PT, UP3, 0x80, 0x8 ;  /* 0x000000000008781c */ /* 0x000fe20003f0f038 */
[----:B------:R-:W-:Y:S01]  /*2ea0*/  VIADD R3, R0, 0x90 ;  /* 0x0000009000037836 */ /* 0x000fe20000000000 */
[----:B-1----:R-:W1:Y:S02]  /*2eb0*/  SYNCS.PHASECHK.TRANS64.TRYWAIT P1, [R0+URZ+0x80], R2 ;  /* 0x00008002000075a7 */ /* 0x002e6400080211ff */
[----:B-1-3--:R-:W-:Y:S09]  /*2ec0*/  @!P1 BRA `(.L_x_52) ;  /* 0x0000005400989947 */ /* 0x00aff20003800000 */
.L_x_143:
[----:B------:R-:W-:Y:S01]  /*2ed0*/  LEA R4, R10, UR5, 0x4 ;  /* 0x000000050a047c11 */ /* 0x000fe2000f8e20ff */
[----:B------:R-:W-:Y:S01]  /*2ee0*/  @UP3 ULEA UR6, UR14, UR5, 0x3 ;  /* 0x000000050e063291 */ /* 0x000fe2000f8e18ff */
[----:B------:R-:W-:Y:S01]  /*2ef0*/  PLOP3.LUT P2, PT, PT, PT, PT, 0x80, 0x8 ;  /* 0x000000000008781c */ /* 0x000fe20003f4f070 */
[----:B------:R-:W-:Y:S01]  /*2f00*/  ULEA UR7, UR15, UR5, 0x3 ;  /* 0x000000050f077291 */ /* 0x000fe2000f8e18ff */
[----:B------:R-:W-:Y:S02]  /*2f10*/  PRMT R3, RZ, 0x654, R3 ;  /* 0x00000654ff037816 */ /* 0x000fe40000000003 */
[----:B------:R-:W2:Y:S01]  /*2f20*/  LDS.128 R4, [R4+0x110] ;  /* 0x0001100004047984 */ /* 0x000ea20000000c00 */
[----:B-1----:R-:W-:Y:S02]  /*2f30*/  @P0 SHF.L.U32 R2, R8, 0x1f, RZ ;  /* 0x0000001f08020819 */ /* 0x002fe400000006ff */
[----:B------:R-:W-:Y:S01]  /*2f40*/  SHF.L.U32 R0, R11, 0x1f, RZ ;  /* 0x0000001f0b007819 */ /* 0x000fe200000006ff */
[----:B------:R-:W-:Y:S01]  /*2f50*/  @!PT LDS RZ, [RZ] ;  /* 0x00000000fffff984 */ /* 0x000fe20000000800 */
[----:B------:R-:W-:Y:S01]  /*2f60*/  @!PT LDS RZ, [RZ] ;  /* 0x00000000fffff984 */ /* 0x000fe20000000800 */
[----:B------:R-:W-:Y:S01]  /*2f70*/  @!PT LDS RZ, [RZ] ;  /* 0x00000000fffff984 */ /* 0x000fe20000000800 */
[----:B------:R-:W-:Y:S01]  /*2f80*/  @!PT LDS RZ, [RZ] ;  /* 0x00000000fffff984 */ /* 0x000fe20000000800 */
[----:B------:R1:W-:Y:S06]  /*2f90*/  MEMBAR.ALL.CTA ;  /* 0x0000000000007992 */ /* 0x0003ec0000008000 */
[----:B-1----:R-:W1:Y:S02]  /*2fa0*/  FENCE.VIEW.ASYNC.S ;  /* 0x00000000000073c6 */ /* 0x002e640000000000 */
[----:B-1----:R1:W-:Y:S01]  /*2fb0*/  SYNCS.ARRIVE.TRANS64.RED.A1T0 RZ, [R3+URZ], RZ ;  /* 0x000000ff03ff79a7 */ /* 0x0023e200081004ff */
[----:B------:R1:W3:Y:S01]  /*2fc0*/  @P0 SYNCS.PHASECHK.TRANS64.TRYWAIT P2, [UR6], R2 ;  /* 0x00000002ff0005a7 */ /* 0x0002e20008041106 */
[----:B------:R-:W-:Y:S01]  /*2fd0*/  ULEA.HI UR6, UR15, UR15, URZ, 0x1 ;  /* 0x0000000f0f067291 */ /* 0x000fe2000f8f08ff */
[----:B--2---:R-:W-:-:S03]  /*2fe0*/  LOP3.LUT P1, RZ, R6, 0x1, RZ, 0xc0, !PT ;  /* 0x0000000106ff7812 */ /* 0x004fc6000782c0ff */
[----:B------:R-:W-:Y:S02]  /*2ff0*/  USHF.L.U32 UR8, UR6, 0x6, URZ ;  /* 0x0000000606087899 */ /* 0x000fe400080006ff */
[----:B------:R-:W-:Y:S02]  /*3000*/  ULOP3.LUT UR6, UR6, 0xffe, URZ, 0xc0, !UPT ;  /* 0x00000ffe06067892 */ /* 0x000fe4000f8ec0ff */
[----:B------:R-:W-:Y:S02]  /*3010*/  ULOP3.LUT UR8, UR8, 0xffffff80, URZ, 0xc0, !UPT ;  /* 0xffffff8008087892 */ /* 0x000fe4000f8ec0ff */
[----:B------:R-:W-:Y:S02]  /*3020*/  UIADD3 UR6, UPT, UPT, -UR6, UR15, URZ ;  /* 0x0000000f06067290 */ /* 0x000fe4000fffe1ff */
[----:B------:R-:W-:Y:S01]  /*3030*/  UIADD3 UR8, UPT, UPT, UR16, UR8, URZ ;  /* 0x0000000810087290 */ /* 0x000fe2000fffe0ff */
[----:B------:R-:W2:Y:S03]  /*3040*/  SYNCS.PHASECHK.TRANS64.TRYWAIT P0, [UR7+0xc0], R0 ;  /* 0x0000c000ff0075a7 */ /* 0x000ea60008001107 */
[----:B------:R-:W-:Y:S01]  /*3050*/  ULEA UR8, UR6, UR8, 0x14 ;  /* 0x0000000806087291 */ /* 0x000fe2000f8ea0ff */
[----:B-123--:R-:W-:Y:S11]  /*3060*/  @!P0 BRA `(.L_x_53) ;  /* 0x0000005400448947 */ /* 0x00eff60003800000 */
.L_x_145:
[----:B------:R-:W-:Y:S01]  /*3070*/  IADD3 R10, PT, PT, R10, 0x1, RZ ;  /* 0x000000010a0a7810 */ /* 0x000fe20007ffe0ff */
[----:B------:R-:W-:Y:S06]  /*3080*/  BRA.U !UP3, `(.L_x_54) ;  /* 0x000000010bc07547 */ /* 0x000fec000b800000 */
[----:B------:R-:W-:Y:S01]  /*3090*/  UPLOP3.LUT UP4, UPT, UPT, UPT, UPT, 0x40, 0x4 ;  /* 0x000000000004789c */ /* 0x000fe20003f8e870 */
[----:B------:R-:W-:Y:S01]  /*30a0*/  UMOV UR13, UR9 ;  /* 0x00000009000d7c82 */ /* 0x000fe20008000000 */
[----:B------:R-:W-:Y:S01]  /*30b0*/  UMOV UR12, UR4 ;  /* 0x00000004000c7c82 */ /* 0x000fe20008000000 */
[----:B------:R-:W-:-:S08]  /*30c0*/  UMOV UR17, UR14 ;  /* 0x0000000e00117c82 */ /* 0x000fd00008000000 */
.L_x_57:
[----:B------:R-:W-:Y:S02]  /*30d0*/  UIADD3 UR13, UPT, UPT, UR13, 0x1, URZ ;  /* 0x000000010d0d7890 */ /* 0x000fe4000fffe0ff */
[----:B--2---:R-:W-:Y:S02]  /*30e0*/  ULEA UR6, UR17, UR5, 0x3 ;  /* 0x0000000511067291 */ /* 0x004fe4000f8e18ff */
[----:B------:R-:W-:Y:S01]  /*30f0*/  UISETP.NE.AND UP0, UPT, UR13, URZ, UPT ;  /* 0x000000ff0d00728c */ /* 0x000fe2000bf05270 */
[----:B---3--:R-:W-:Y:S10]  /*3100*/  @P2 BRA `(.L_x_55) ;  /* 0x00000000000c2947 */ /* 0x008ff40003800000 */
[----:B-1----:R-:W-:Y:S04]  /*3110*/  SHF.L.U32 R2, R8, 0x1f, RZ ;  /* 0x0000001f08027819 */ /* 0x002fe800000006ff */
[----:B------:R-:W1:Y:S02]  /*3120*/  SYNCS.PHASECHK.TRANS64.TRYWAIT P0, [UR6], R2 ;  /* 0x00000002ff0075a7 */ /* 0x000e640008001106 */
[----:B-1----:R-:W-:Y:S05]  /*3130*/  @!P0 BRA `(.L_x_56) ;  /* 0x0000005400288947 */ /* 0x002fea0003800000 */
.L_x_55:
[----:B------:R-:W-:Y:S01]  /*3140*/  UISETP.NE.AND UP1, UPT, UR12, 0x1, UPT ;  /* 0x000000010c00788c */ /* 0x000fe2000bf25270 */
[----:B------:R-:W-:Y:S01]  /*3150*/  PLOP3.LUT P2, PT, PT, PT, PT, 0x80, 0x8 ;  /* 0x000000000008781c */ /* 0x000fe20003f4f070 */
[----:B------:R-:W-:Y:S02]  /*3160*/  UIADD3 UR14, UPT, UPT, UR17, 0x1, URZ ;  /* 0x00000001110e7890 */ /* 0x000fe4000fffe0ff */
[----:B------:R-:W-:Y:S02]  /*3170*/  ULEA UR28, UR17, UR11, 0xa ;  /* 0x0000000b111c7291 */ /* 0x000fe4000f8e50ff */
[----:B------:R-:W-:Y:S01]  /*3180*/  UISETP.NE.AND UP2, UPT, UR14, 0x3, UPT ;  /* 0x000000030e00788c */ /* 0x000fe2000bf45270 */
[----:B------:R-:W-:Y:S01]  /*3190*/  PLOP3.LUT P0, PT, PT, PT, UP1, 0x80, 0x8 ;  /* 0x000000000008781c */ /* 0x000fe20003f0f018 */
[----:B------:R-:W-:Y:S02]  /*31a0*/  UIADD3 UR40, UPT, UPT, UR28, 0x2, URZ ;  /* 0x000000021c287890 */ /* 0x000fe4000fffe0ff */
[----:B------:R-:W-:Y:S02]  /*31b0*/  USEL UR27, URZ, 0x1, UP2 ;  /* 0x00000001ff1b7887 */ /* 0x000fe40009000000 */
[----:B------:R-:W-:Y:S02]  /*31c0*/  USEL UR14, UR14, URZ, UP2 ;  /* 0x000000ff0e0e7287 */ /* 0x000fe40009000000 */
[----:B------:R-:W-:Y:S02]  /*31d0*/  UIADD3 UR36, UPT, UPT, UR28, 0x4, URZ ;  /* 0x000000041c247890 */ /* 0x000fe4000fffe0ff */
[----:B------:R-:W-:Y:S01]  /*31e0*/  @UP1 ULEA UR26, UR14, UR5, 0x3 ;  /* 0x000000050e1a1291 */ /* 0x000fe2000f8e18ff */
[----:B------:R-:W-:Y:S01]  /*31f0*/  LOP3.LUT R8, R8, UR27, RZ, 0x3c, !PT ;  /* 0x0000001b08087c12 */ /* 0x000fe2000f8e3cff */
[----:B------:R-:W-:Y:S02]  /*3200*/  UIADD3 UR32, UPT, UPT, UR28, 0x6, URZ ;  /* 0x000000061c207890 */ /* 0x000fe4000fffe0ff */
[----:B------:R-:W-:Y:S01]  /*3210*/  UIADD3 UR6, UPT, UPT, UR6, 0x18, URZ ;  /* 0x0000001806067890 */ /* 0x000fe2000fffe0ff */
[----:B-1----:R-:W-:Y:S01]  /*3220*/  @P0 SHF.L.U32 R0, R8, 0x1f, RZ ;  /* 0x0000001f08000819 */ /* 0x002fe200000006ff */
[----:B------:R-:W-:Y:S01]  /*3230*/  UIADD3 UR12, UPT, UPT, UR12, -0x1, URZ ;  /* 0xffffffff0c0c7890 */ /* 0x000fe2000fffe0ff */
[----:B------:R-:W-:Y:S02]  /*3240*/  UMOV UR29, 0x40004040 ;  /* 0x40004040001d7882 */ /* 0x000fe40000000000 */
[----:B------:R2:W3:Y:S01]  /*3250*/  @P0 SYNCS.PHASECHK.TRANS64.TRYWAIT P2, [UR26], R0 ;  /* 0x00000000ff0005a7 */ /* 0x0004e2000804111a */
[----:B------:R-:W-:Y:S01]  /*3260*/  ULEA UR26, UR17, UR10, 0x9 ;  /* 0x0000000a111a7291 */ /* 0x000fe2000f8e48ff */
[----:B------:R-:W-:Y:S01]  /*3270*/  UMOV UR27, 0x40004040 ;  /* 0x40004040001b7882 */ /* 0x000fe20000000000 */
[----:B------:R-:W-:Y:S02]  /*3280*/  UMOV UR41, 0x40004040 ;  /* 0x4000404000297882 */ /* 0x000fe40000000000 */
[----:B------:R-:W-:Y:S02]  /*3290*/  UIADD3 UR38, UPT, UPT, UR26, 0x2, URZ ;  /* 0x000000021a267890 */ /* 0x000fe4000fffe0ff */
[----:B------:R-:W-:Y:S02]  /*32a0*/  UIADD3 UR34, UPT, UPT, UR26, 0x4, URZ ;  /* 0x000000041a227890 */ /* 0x000fe4000fffe0ff */
[----:B------:R-:W-:Y:S01]  /*32b0*/  UIADD3 UR30, UPT, UPT, UR26, 0x6, URZ ;  /* 0x000000061a1e7890 */ /* 0x000fe2000fffe0ff */
[----:B------:R2:W-:Y:S01]  /*32c0*/  UTCHMMA gdesc[UR26], gdesc[UR28], tmem[UR8], tmem[UR24], idesc[UR25], UP4 ;  /* 0x00ff181c1a0075ea */ /* 0x0005e2000a000008 */
[----:B------:R-:W-:Y:S01]  /*32d0*/  UPLOP3.LUT UP4, UPT, UPT, UPT, UPT, 0x80, 0x8 ;  /* 0x000000000008789c */ /* 0x000fe20003f8f070 */
[----:B------:R-:W-:Y:S01]  /*32e0*/  UMOV UR39, 0x40004040 ;  /* 0x4000404000277882 */ /* 0x000fe20000000000 */
[----:B------:R-:W-:Y:S01]  /*32f0*/  UMOV UR37, 0x40004040 ;  /* 0x4000404000257882 */ /* 0x000fe20000000000 */
[----:B------:R2:W-:Y:S01]  /*3300*/  UTCHMMA gdesc[UR38], gdesc[UR40], tmem[UR8], tmem[UR22], idesc[UR23], UPT ;  /* 0x00ff1628260075ea */ /* 0x0005e2000b800008 */
[----:B------:R-:W-:Y:S01]  /*3310*/  UMOV UR35, 0x40004040 ;  /* 0x4000404000237882 */ /* 0x000fe20000000000 */
[----:B------:R-:W-:Y:S01]  /*3320*/  UMOV UR33, 0x40004040 ;  /* 0x4000404000217882 */ /* 0x000fe20000000000 */
[----:B------:R-:W-:Y:S01]  /*3330*/  UMOV UR31, 0x40004040 ;  /* 0x40004040001f7882 */ /* 0x000fe20000000000 */
[----:B------:R2:W-:Y:S01]  /*3340*/  UTCHMMA gdesc[UR34], gdesc[UR36], tmem[UR8], tmem[UR20], idesc[UR21], UPT ;  /* 0x00ff1424220075ea */ /* 0x0005e2000b800008 */
[----:B------:R2:W-:Y:S01]  /*3350*/  UTCHMMA gdesc[UR30], gdesc[UR32], tmem[UR8], tmem[UR18], idesc[UR19], UPT ;  /* 0x00ff12201e0075ea */ /* 0x0005e2000b800008 */
[----:B------:R2:W-:Y:S01]  /*3360*/  UTCBAR [UR6], URZ ;  /* 0x000000ff060073e9 */ /* 0x0005e200080000ff */
[----:B------:R-:W-:Y:S01]  /*3370*/  UMOV UR17, UR14 ;  /* 0x0000000e00117c82 */ /* 0x000fe20008000000 */
[----:B------:R-:W-:Y:S05]  /*3380*/  BRA.U UP0, `(.L_x_57) ;  /* 0xfffffffd00507547 */ /* 0x000fea000b83ffff */
.L_x_54:
[----:B------:R-:W-:Y:S01]  /*3390*/  UIADD3 UR15, UPT, UPT, UR15, 0x1, URZ ;  /* 0x000000010f0f7890 */ /* 0x000fe2000fffe0ff */
[C---:B------:R-:W-:Y:S01]  /*33a0*/  ISETP.NE.AND P0, PT, R10.reuse, 0x2, PT ;  /* 0x000000020a00780c */ /* 0x040fe20003f05270 */
[----:B------:R-:W-:Y:S02]  /*33b0*/  UIADD3 UR7, UPT, UPT, UR7, 0xa0, URZ ;  /* 0x000000a007077890 */ /* 0x000fe4000fffe0ff */
[----:B------:R-:W-:Y:S01]  /*33c0*/  UISETP.NE.AND UP0, UPT, UR15, 0x4, UPT ;  /* 0x000000040f00788c */ /* 0x000fe2000bf05270 */
[----:B-12---:R-:W-:Y:S02]  /*33d0*/  SEL R0, RZ, 0x1, P0 ;  /* 0x00000001ff007807 */ /* 0x006fe40000000000 */
[----:B------:R-:W-:Y:S01]  /*33e0*/  SEL R10, R10, RZ, P0 ;  /* 0x000000ff0a0a7207 */ /* 0x000fe20000000000 */
[----:B------:R-:W-:Y:S01]  /*33f0*/  USEL UR6, URZ, 0x1, UP0 ;  /* 0x00000001ff067887 */ /* 0x000fe20008000000 */
[----:B------:R-:W-:Y:S01]  /*3400*/  LOP3.LUT R9, R9, R0, RZ, 0x3c, !PT ;  /* 0x0000000009097212 */ /* 0x000fe200078e3cff */
[----:B------:R-:W-:Y:S01]  /*3410*/  USEL UR15, UR15, URZ, UP0 ;  /* 0x000000ff0f0f7287 */ /* 0x000fe20008000000 */
[----:B------:R1:W-:Y:S03]  /*3420*/  UTCBAR [UR7], URZ ;  /* 0x000000ff070073e9 */ /* 0x0003e600080000ff */
[----:B------:R-:W-:Y:S01]  /*3430*/  LOP3.LUT R11, R11, UR6, RZ, 0x3c, !PT ;  /* 0x000000060b0b7c12 */ /* 0x000fe2000f8e3cff */
[----:B------:R-:W-:Y:S07]  /*3440*/  @P1 BRA `(.L_x_58) ;  /* 0xfffffff800881947 */ /* 0x000fee000383ffff */
[----:B------:R-:W2:Y:S01]  /*3450*/  S2UR UR4, SR_CgaCtaId ;  /* 0x00000000000479c3 */ /* 0x000ea20000008800 */
[----:B------:R-:W-:Y:S01]  /*3460*/  ELECT P0, URZ, PT ;  /* 0x0000000000ff782f */ /* 0x000fe20003800000 */
[----:B------:R-:W-:Y:S01]  /*3470*/  IMAD.MOV.U32 R0, RZ, RZ, 0x1 ;  /* 0x00000001ff007424 */ /* 0x000fe200078e00ff */
[----:B------:R-:W-:Y:S01]  /*3480*/  UIADD3 UR5, UPT, UPT, UR5, 0xc0, URZ ;  /* 0x000000c005057890 */ /* 0x000fe2000fffe0ff */
[----:B------:R-:W-:Y:S01]  /*3490*/  SHF.L.U32 R2, R11, 0x1f, RZ ;  /* 0x0000001f0b027819 */ /* 0x000fe200000006ff */
[----:B------:R-:W-:-:S03]  /*34a0*/  UMOV UR6, 0x40 ;  /* 0x0000004000067882 */ /* 0x000fc60000000000 */
[----:B------:R-:W-:Y:S01]  /*34b0*/  UVIRTCOUNT.DEALLOC.SMPOOL 0x80 ;  /* 0x000000800000784c */ /* 0x000fe20000000000 */
[----:B--2---:R-:W-:Y:S02]  /*34c0*/  ULEA UR4, UR4, UR6, 0x18 ;  /* 0x0000000604047291 */ /* 0x004fe4000f8ec0ff */
[----:B------:R-:W-:-:S07]  /*34d0*/  ULEA UR6, UR15, UR5, 0x3 ;  /* 0x000000050f067291 */ /* 0x000fce000f8e18ff */
[----:B------:R2:W-:Y:S02]  /*34e0*/  @P0 STS.U8 [UR4+0x1c], R0 ;  /* 0x00001c00ff000988 */ /* 0x0005e40008000004 */
[----:B------:R-:W4:Y:S02]  /*34f0*/  SYNCS.PHASECHK.TRANS64.TRYWAIT P0, [UR6], R2 ;  /* 0x00000002ff0075a7 */ /* 0x000f240008001106 */
[----:B--2-4-:R-:W-:Y:S05]  /*3500*/  @!P0 BRA `(.L_x_59) ;  /* 0x00000050004c8947 */ /* 0x014fea0003800000 */
.L_x_148:
[----:B-1----:R-:W-:-:S04]  /*3510*/  UIADD3 UR7, UPT, UPT, UR15, 0x1, URZ ;  /* 0x000000010f077890 */ /* 0x002fc8000fffe0ff */
[----:B------:R-:W-:-:S04]  /*3520*/  UISETP.NE.AND UP0, UPT, UR7, 0x4, UPT ;  /* 0x000000040700788c */ /* 0x000fc8000bf05270 */
[----:B------:R-:W-:Y:S02]  /*3530*/  USEL UR8, URZ, 0x1, UP0 ;  /* 0x00000001ff087887 */ /* 0x000fe40008000000 */
[----:B------:R-:W-:-:S04]  /*3540*/  USEL UR7, UR7, URZ, UP0 ;  /* 0x000000ff07077287 */ /* 0x000fc80008000000 */
[----:B------:R-:W-:Y:S01]  /*3550*/  ULEA UR6, UR7, UR5, 0x3 ;  /* 0x0000000507067291 */ /* 0x000fe2000f8e18ff */
[----:B--2---:R-:W-:-:S04]  /*3560*/  LOP3.LUT R2, R11, UR8, RZ, 0x3c, !PT ;  /* 0x000000080b027c12 */ /* 0x004fc8000f8e3cff */
[----:B------:R-:W-:-:S04]  /*3570*/  SHF.L.U32 R3, R2, 0x1f, RZ ;  /* 0x0000001f02037819 */ /* 0x000fc800000006ff */
[----:B------:R-:W1:Y:S02]  /*3580*/  SYNCS.PHASECHK.TRANS64.TRYWAIT P0, [UR6], R3 ;  /* 0x00000003ff0075a7 */ /* 0x000e640008001106 */
[----:B-1----:R-:W-:Y:S05]  /*3590*/  @!P0 BRA `(.L_x_60) ;  /* 0x0000005000408947 */ /* 0x002fea0003800000 */
.L_x_150:
        /* <DEDUP_REMOVED lines=9> */
.L_x_152:
[----:B------:R-:W-:-:S04]  /*3630*/  UIADD3 UR7, UPT, UPT, UR7, 0x1, URZ ;  /* 0x0000000107077890 */ /* 0x000fc8000fffe0ff */
[----:B------:R-:W-:-:S04]  /*3640*/  UISETP.NE.AND UP0, UPT, UR7, 0x4, UPT ;  /* 0x000000040700788c */ /* 0x000fc8000bf05270 */
[----:B------:R-:W-:Y:S02]  /*3650*/  USEL UR6, URZ, 0x1, UP0 ;  /* 0x00000001ff067887 */ /* 0x000fe40008000000 */
[----:B------:R-:W-:-:S04]  /*3660*/  USEL UR7, UR7, URZ, UP0 ;  /* 0x000000ff07077287 */ /* 0x000fc80008000000 */
[----:B------:R-:W-:Y:S01]  /*3670*/  ULEA UR7, UR7, UR5, 0x3 ;  /* 0x0000000507077291 */ /* 0x000fe2000f8e18ff */
[----:B------:R-:W-:-:S04]  /*3680*/  LOP3.LUT R2, R2, UR6, RZ, 0x3c, !PT ;  /* 0x0000000602027c12 */ /* 0x000fc8000f8e3cff */
[----:B------:R-:W-:-:S04]  /*3690*/  SHF.L.U32 R2, R2, 0x1f, RZ ;  /* 0x0000001f02027819 */ /* 0x000fc800000006ff */
[----:B------:R-:W2:Y:S02]  /*36a0*/  SYNCS.PHASECHK.TRANS64.TRYWAIT P0, [UR7], R2 ;  /* 0x00000002ff0075a7 */ /* 0x000ea40008001107 */
[----:B--2---:R-:W-:Y:S05]  /*36b0*/  @!P0 BRA `(.L_x_62) ;  /* 0x0000005000288947 */ /* 0x004fea0003800000 */
.L_x_154:
[----:B------:R-:W-:Y:S01]  /*36c0*/  NOP ;  /* 0x0000000000007918 */ /* 0x000fe20000000000 */
[----:B-1----:R-:W1:Y:S01]  /*36d0*/  LDS R0, [UR4+0x14] ;  /* 0x00001404ff007984 */ /* 0x002e620008000800 */
[----:B------:R-:W-:Y:S01]  /*36e0*/  ULOP3.LUT UR6, UR16, 0xffff, URZ, 0xc0, !UPT ;  /* 0x0000ffff10067892 */ /* 0x000fe2000f8ec0ff */
[----:B------:R-:W-:Y:S01]  /*36f0*/  UMOV UR8, 0xffff ;  /* 0x0000ffff00087882 */ /* 0x000fe20000000000 */
[----:B------:R-:W-:Y:S02]  /*3700*/  UMOV UR5, 0x1 ;  /* 0x0000000100057882 */ /* 0x000fe40000000000 */
[----:B------:R-:W-:-:S04]  /*3710*/  USHF.R.U32.HI UR6, URZ, 0x5, UR6 ;  /* 0x00000005ff067899 */ /* 0x000fc80008011606 */
[----:B------:R-:W-:Y:S02]  /*3720*/  USHF.L.U32 UR8, UR8, UR6, URZ ;  /* 0x0000000608087299 */ /* 0x000fe400080006ff */
[----:B------:R-:W-:-:S04]  /*3730*/  USHF.L.U32 UR5, UR5, UR6, URZ ;  /* 0x0000000605057299 */ /* 0x000fc800080006ff */
[----:B-1----:R-:W-:-:S04]  /*3740*/  LOP3.LUT R0, R0, UR8, RZ, 0xc0, !PT ;  /* 0x0000000800007c12 */ /* 0x002fc8000f8ec0ff */
[----:B------:R-:W-:-:S13]  /*3750*/  ISETP.NE.AND P0, PT, R0, UR8, PT ;  /* 0x0000000800007c0c */ /* 0x000fda000bf05270 */
[----:B------:R-:W-:Y:S05]  /*3760*/  @P0 BRA `(.L_x_63) ;  /* 0x0000000000580947 */ /* 0x000fea0003800000 */
[----:B------:R-:W1:Y:S02]  /*3770*/  LDS R0, [UR4+0x18] ;  /* 0x00001804ff007984 */ /* 0x000e640008000800 */
[----:B-1----:R-:W-:-:S04]  /*3780*/  LOP3.LUT R0, R0, UR5, RZ, 0xc0, !PT ;  /* 0x0000000500007c12 */ /* 0x002fc8000f8ec0ff */
[----:B------:R-:W-:-:S13]  /*3790*/  ISETP.NE.AND P0, PT, R0, UR5, PT ;  /* 0x0000000500007c0c */ /* 0x000fda000bf05270 */
[----:B------:R-:W-:Y:S05]  /*37a0*/  @P0 BRA `(.L_x_64) ;  /* 0x00000000003c0947 */ /* 0x000fea0003800000 */
[----:B------:R-:W1:Y:S01]  /*37b0*/  S2R R2, SR_LANEID ;  /* 0x0000000000027919 */ /* 0x000e620000000000 */
[----:B------:R-:W-:Y:S01]  /*37c0*/  ULOP3.LUT UR8, URZ, UR8, URZ, 0x33, !UPT ;  /* 0x00000008ff087292 */ /* 0x000fe2000f8e33ff */
[----:B------:R-:W-:Y:S02]  /*37d0*/  VOTEU.ANY UR7, UPT, PT ;  /* 0x0000000000077886 */ /* 0x000fe400038e0100 */
[----:B------:R-:W-:-:S03]  /*37e0*/  UFLO.U32 UR7, UR7 ;  /* 0x00000007000772bd */ /* 0x000fc600080e0000 */
[----:B------:R-:W-:-:S04]  /*37f0*/  IMAD.U32 R0, RZ, RZ, UR8 ;  /* 0x00000008ff007e24 */ /* 0x000fc8000f8e00ff */
[----:B------:R2:W4:Y:S02]  /*3800*/  REDUX UR6, R0 ;  /* 0x00000000000673c4 */ /* 0x0005240000000000 */
[----:B------:R1:W-:Y:S02]  /*3810*/  UTCATOMSWS.AND URZ, UR8 ;  /* 0x0000000800ff79e3 */ /* 0x0003e40008000000 */
[----:B-1----:R-:W-:Y:S02]  /*3820*/  ISETP.EQ.U32.AND P0, PT, R2, UR7, PT ;  /* 0x0000000702007c0c */ /* 0x002fe4000bf02070 */
[----:B--2---:R-:W-:Y:S02]  /*3830*/  LOP3.LUT R0, RZ, UR5, RZ, 0x33, !PT ;  /* 0x00000005ff007c12 */ /* 0x004fe4000f8e33ff */
[----:B----4-:R-:W-:Y:S02]  /*3840*/  MOV R2, UR6 ;  /* 0x0000000600027c02 */ /* 0x010fe40008000f00 */
[----:B------:R-:W1:Y:S07]  /*3850*/  REDUX UR5, R0 ;  /* 0x00000000000573c4 */ /* 0x000e6e0000000000 */
[----:B------:R2:W-:Y:S01]  /*3860*/  @P0 ATOMS.AND RZ, [UR4+0x14], R2 ;  /* 0x00001402ffff098c */ /* 0x0005e2000a800004 */
[----:B-1----:R-:W-:-:S05]  /*3870*/  IMAD.U32 R0, RZ, RZ, UR5 ;  /* 0x00000005ff007e24 */ /* 0x002fca000f8e00ff */
[----:B------:R2:W-:Y:S01]  /*3880*/  @P0 ATOMS.AND RZ, [UR4+0x18], R0 ;  /* 0x00001800ffff098c */ /* 0x0005e2000a800004 */
[----:B------:R-:W-:Y:S05]  /*3890*/  BRA `(.L_x_65) ;  /* 0x0000000000147947 */ /* 0x000fea0003800000 */
.L_x_64:
[----:B------:R-:W-:Y:S02]  /*38a0*/  MOV R2, 0x38c0 ;  /* 0x000038c000027802 */ /* 0x000fe40000000f00 */
[----:B---3-5:R-:W-:Y:S05]  /*38b0*/  CALL.REL.NOINC `($__internal_0_$__cuda_sm10x_tcgen05_guardrail_trap_col_being_dealloced_not_returned_by_alloc) ;  /* 0x0000005400107944 */ /* 0x028fea0003c00000 */
[----:B------:R-:W-:Y:S05]  /*38c0*/  BRA `(.L_x_65) ;  /* 0x0000000000087947 */ /* 0x000fea0003800000 */
.L_x_63:
[----:B------:R-:W-:Y:S02]  /*38d0*/  MOV R2, 0x38f0 ;  /* 0x000038f000027802 */ /* 0x000fe40000000f00 */
[----:B---3-5:R-:W-:Y:S05]  /*38e0*/  CALL.REL.NOINC `($__internal_2_$__cuda_sm10x_tcgen05_guardrail_trap_unallocated_columns_being_dealloced) ;  /* 0x00000054001c7944 */ /* 0x028fea0003c00000 */
.L_x_65:
[----:B------:R-:W-:Y:S01]  /*38f0*/  NOP ;  /* 0x0000000000007918 */ /* 0x000fe20000000000 */
[----:B------:R-:W-:Y:S05]  /*3900*/  EXIT ;  /* 0x000000000000794d */ /* 0x000fea0003800000 */
.L_x_47:
[----:B------:R-:W-:-:S09]  /*3910*/  UISETP.NE.OR UP2, UPT, UR8, 0x3, !UP2 ;  /* 0x000000030800788c */ /* 0x000fd2000d745670 */
[----:B------:R-:W-:Y:S05]  /*3920*/  BRA.U UP2, `(.L_x_66) ;  /* 0x0000001102047547 */ /* 0x000fea000b800000 */
[----:B------:R-:W1:Y:S01]  /*3930*/  LDC R0, c[0x0][0xb30] ;  /* 0x0002cc00ff007b82 */ /* 0x000e620000000800 */
[----:B------:R-:W2:Y:S01]  /*3940*/  LDCU.64 UR8, c[0x0][0x888] ;  /* 0x00011100ff0877ac */ /* 0x000ea20008000a00 */
[----:B------:R-:W-:Y:S01]  /*3950*/  IMAD.MOV.U32 R30, RZ, RZ, 0x1 ;  /* 0x00000001ff1e7424 */ /* 0x000fe200078e00ff */
[----:B------:R-:W-:Y:S01]  /*3960*/  CS2R R28, SRZ ;  /* 0x00000000001c7805 */ /* 0x000fe2000001ff00 */
[----:B------:R-:W-:Y:S01]  /*3970*/  IMAD.MOV.U32 R25, RZ, RZ, 0x2000 ;  /* 0x00002000ff197424 */ /* 0x000fe200078e00ff */
[----:B------:R-:W4:Y:S03]  /*3980*/  LDCU.64 UR4, c[0x0][0x890] ;  /* 0x00011200ff0477ac */ /* 0x000f260008000a00 */
[----:B------:R-:W3:Y:S01]  /*3990*/  LDC R24, c[0x0][0x370] ;  /* 0x0000dc00ff187b82 */ /* 0x000ee20000000800 */
[----:B------:R-:W-:Y:S01]  /*39a0*/  UMOV UR7, 0x400 ;  /* 0x0000040000077882 */ /* 0x000fe20000000000 */
[----:B------:R-:W-:-:S02]  /*39b0*/  UPLOP3.LUT UP1, UPT, UPT, UPT, UPT, 0x40, 0x4 ;  /* 0x000000000004789c */ /* 0x000fc40003f2e870 */
[----:B------:R-:W-:-:S04]  /*39c0*/  ULEA UR7, UR37, UR7, 0x18 ;  /* 0x0000000725077291 */ /* 0x000fc8000f8ec0ff */
[----:B------:R-:W3:Y:S01]  /*39d0*/  LDC R3, c[0x0][0xb0c] ;  /* 0x0002c300ff037b82 */ /* 0x000ee20000000800 */
[----:B------:R-:W-:Y:S02]  /*39e0*/  UIADD3 UR13, UPT, UPT, UR7, 0x48, URZ ;  /* 0x00000048070d7890 */ /* 0x000fe4000fffe0ff */
[----:B--2---:R-:W-:Y:S02]  /*39f0*/  UISETP.NE.U32.AND UP2, UPT, UR8, URZ, UPT ;  /* 0x000000ff0800728c */ /* 0x004fe4000bf45070 */
[----:B------:R-:W-:Y:S02]  /*3a00*/  UIADD3 UR33, UPT, UPT, UR7, 0x30, URZ ;  /* 0x0000003007217890 */ /* 0x000fe4000fffe0ff */
[----:B----4-:R-:W-:Y:S01]  /*3a10*/  UISETP.NE.U32.AND UP3, UPT, UR4, URZ, UPT ;  /* 0x000000ff0400728c */ /* 0x010fe2000bf65070 */
[----:B------:R-:W2:Y:S01]  /*3a20*/  LDC R18, c[0x0][0xb20] ;  /* 0x0002c800ff127b82 */ /* 0x000ea20000000800 */
[----:B-1----:R-:W-:Y:S01]  /*3a30*/  ISETP.NE.AND P1, PT, R0, 0x1, PT ;  /* 0x000000010000780c */ /* 0x002fe20003f25270 */
[----:B------:R-:W-:-:S02]  /*3a40*/  UISETP.NE.AND.EX UP2, UPT, UR9, URZ, UPT, UP2 ;  /* 0x000000ff0900728c */ /* 0x000fc4000bf45320 */
[----:B------:R-:W-:Y:S02]  /*3a50*/  UIADD3 UR25, UPT, UPT, UR7, 0x38, URZ ;  /* 0x0000003807197890 */ /* 0x000fe4000fffe0ff */
[----:B------:R-:W-:Y:S02]  /*3a60*/  UIADD3 UR17, UPT, UPT, UR7, 0x40, URZ ;  /* 0x0000004007117890 */ /* 0x000fe4000fffe0ff */
[----:B-----5:R-:W1:Y:S01]  /*3a70*/  LDC.64 R32, c[0x0][0x348] ;  /* 0x0000d200ff207b82 */ /* 0x020e620000000a00 */
[----:B------:R-:W-:Y:S02]  /*3a80*/  UPRMT UR13, UR37, 0x654, UR13 ;  /* 0x00000654250d7896 */ /* 0x000fe4000800000d */
[----:B------:R-:W-:-:S05]  /*3a90*/  UISETP.NE.AND.EX UP3, UPT, UR5, URZ, UPT, UP3 ;  /* 0x000000ff0500728c */ /* 0x000fca000bf65330 */
[----:B------:R-:W4:Y:S08]  /*3aa0*/  LDC.64 R16, c[0x0][0xb10] ;  /* 0x0002c400ff107b82 */ /* 0x000f300000000a00 */
[----:B------:R-:W1:Y:S08]  /*3ab0*/  LDC.64 R6, c[0x0][0xb18] ;  /* 0x0002c600ff067b82 */ /* 0x000e700000000a00 */
[----:B------:R-:W1:Y:S08]  /*3ac0*/  LDC.64 R4, c[0x0][0xb28] ;  /* 0x0002ca00ff047b82 */ /* 0x000e700000000a00 */
[----:B--23--:R-:W1:Y:S02]  /*3ad0*/  LDC R19, c[0x0][0x374] ;  /* 0x0000dd00ff137b82 */ /* 0x00ce640000000800 */
.L_x_77:
[C---:B------:R-:W-:Y:S02]  /*3ae0*/  LEA R0, R29.reuse, UR7, 0x3 ;  /* 0x000000071d007c11 */ /* 0x040fe4000f8e18ff */
[----:B------:R-:W-:Y:S02]  /*3af0*/  SHF.L.U32 R2, R28, 0x1f, RZ ;  /* 0x0000001f1c027819 */ /* 0x000fe400000006ff */
[----:B------:R-:W-:Y:S02]  /*3b00*/  LEA R20, R29, UR7, 0x4 ;  /* 0x000000071d147c11 */ /* 0x000fe4000f8e20ff */
[----:B--2---:R-:W2:Y:S02]  /*3b10*/  SYNCS.PHASECHK.TRANS64.TRYWAIT P0, [R0+URZ+0x80], R2 ;  /* 0x00008002000075a7 */ /* 0x004ea400080011ff */
[----:B--2---:R-:W-:Y:S05]  /*3b20*/  @!P0 BRA `(.L_x_67) ;  /* 0x0000004c00248947 */ /* 0x004fea0003800000 */
.L_x_155:
[----:B------:R-:W-:Y:S01]  /*3b30*/  ISETP.GE.AND P0, PT, R26, 0x1, PT ;  /* 0x000000011a00780c */ /* 0x000fe20003f06270 */
[----:B------:R-:W3:Y:S01]  /*3b40*/  LDS.128 R20, [R20+0x110] ;  /* 0x0001100014147984 */ /* 0x000ee20000000c00 */
[----:B--2---:R-:W-:Y:S01]  /*3b50*/  VIADD R0, R0, 0x90 ;  /* 0x0000009000007836 */ /* 0x004fe20000000000 */
[----:B------:R-:W-:Y:S01]  /*3b60*/  @!PT LDS RZ, [RZ] ;  /* 0x00000000fffff984 */ /* 0x000fe20000000800 */
[----:B------:R-:W-:Y:S01]  /*3b70*/  @!PT LDS RZ, [RZ] ;  /* 0x00000000fffff984 */ /* 0x000fe20000000800 */
[----:B------:R-:W-:Y:S01]  /*3b80*/  @!PT LDS RZ, [RZ] ;  /* 0x00000000fffff984 */ /* 0x000fe20000000800 */
[----:B------:R-:W-:Y:S01]  /*3b90*/  @!PT LDS RZ, [RZ] ;  /* 0x00000000fffff984 */ /* 0x000fe20000000800 */
[----:B------:R2:W-:Y:S06]  /*3ba0*/  MEMBAR.ALL.CTA ;  /* 0x0000000000007992 */ /* 0x0005ec0000008000 */
[----:B--2---:R-:W2:Y:S01]  /*3bb0*/  FENCE.VIEW.ASYNC.S ;  /* 0x00000000000073c6 */ /* 0x004ea20000000000 */
[----:B------:R-:W-:Y:S04]  /*3bc0*/  PRMT R0, RZ, 0x654, R0 ;  /* 0x00000654ff007816 */ /* 0x000fe80000000000 */
[----:B--2---:R2:W-:Y:S01]  /*3bd0*/  SYNCS.ARRIVE.TRANS64.RED.A1T0 RZ, [R0+URZ], RZ ;  /* 0x000000ff00ff79a7 */ /* 0x0045e200081004ff */
[----:B---3--:R-:W-:Y:S11]  /*3be0*/  LOP3.LUT P3, RZ, R22, 0x1, RZ, 0xc0, !PT ;  /* 0x0000000116ff7812 */ /* 0x008ff6000786c0ff */
[----:B------:R-:W-:Y:S02]  /*3bf0*/  @!UPT UIADD3 URZ, UPT, UPT, URZ, URZ, URZ ;  /* 0x000000fffffff290 */ /* 0x000fe4000fffe0ff */
[----:B------:R-:W-:Y:S02]  /*3c00*/  @P3 MOV R11, R20 ;  /* 0x00000014000b3202 */ /* 0x000fe40000000f00 */
[----:B------:R-:W-:Y:S01]  /*3c10*/  @P3 LOP3.LUT R10, R21, 0xffff, RZ, 0xc0, !PT ;  /* 0x0000ffff150a3812 */ /* 0x000fe200078ec0ff */
[----:B--2---:R-:W-:Y:S06]  /*3c20*/  @!P0 BRA `(.L_x_68) ;  /* 0x0000000000a48947 */ /* 0x004fec0003800000 */
[-C--:B-1----:R-:W-:Y:S01]  /*3c30*/  IMAD.HI.U32 R0, R19, R7.reuse, RZ ;  /* 0x0000000713007227 */ /* 0x082fe200078e00ff */
[----:B------:R-:W-:Y:S02]  /*3c40*/  ISETP.NE.AND P0, PT, R6, 0x1, PT ;  /* 0x000000010600780c */ /* 0x000fe40003f05270 */
[----:B------:R-:W-:Y:S01]  /*3c50*/  ISETP.NE.AND P2, PT, R26, 0x1, PT ;  /* 0x000000011a00780c */ /* 0x000fe20003f45270 */
[----:B----4-:R-:W-:Y:S01]  /*3c60*/  IMAD.HI.U32 R9, R24, R16, RZ ;  /* 0x0000001018097227 */ /* 0x010fe200078e00ff */
[----:B------:R-:W-:Y:S02]  /*3c70*/  SHF.R.U32.HI R0, RZ, R18, R0 ;  /* 0x00000012ff007219 */ /* 0x000fe40000011600 */
[----:B------:R-:W-:Y:S01]  /*3c80*/  ISETP.NE.AND P4, PT, R3, 0x1, PT ;  /* 0x000000010300780c */ /* 0x000fe20003f85270 */
[----:B------:R-:W-:Y:S01]  /*3c90*/  IMAD.HI.U32 R13, R10, R7, RZ ;  /* 0x000000070a0d7227 */ /* 0x000fe200078e00ff */
[----:B------:R-:W-:Y:S02]  /*3ca0*/  SHF.R.U32.HI R9, RZ, R17, R9 ;  /* 0x00000011ff097219 */ /* 0x000fe40000011609 */
[----:B------:R-:W-:Y:S01]  /*3cb0*/  SEL R0, R19, R0, !P0 ;  /* 0x0000000013007207 */ /* 0x000fe20004000000 */
[----:B------:R-:W-:Y:S01]  /*3cc0*/  IMAD.HI.U32 R12, R11, R16, RZ ;  /* 0x000000100b0c7227 */ /* 0x000fe200078e00ff */
[----:B------:R-:W-:Y:S03]  /*3cd0*/  SEL R9, R24, R9, !P4 ;  /* 0x0000000918097207 */ /* 0x000fe60006000000 */
[-C--:B------:R-:W-:Y:S01]  /*3ce0*/  IMAD.HI.U32 R8, R0, R4.reuse, RZ ;  /* 0x0000000400087227 */ /* 0x080fe200078e00ff */
[----:B------:R-:W-:Y:S03]  /*3cf0*/  SHF.R.U32.HI R12, RZ, R17, R12 ;  /* 0x00000011ff0c7219 */ /* 0x000fe6000001160c */
[----:B------:R-:W-:Y:S01]  /*3d00*/  IMAD.HI.U32 R2, R9, R4, RZ ;  /* 0x0000000409027227 */ /* 0x000fe200078e00ff */
[-C--:B------:R-:W-:Y:S02]  /*3d10*/  @P2 SHF.R.U32.HI R0, RZ, R5.reuse, R8 ;  /* 0x00000005ff002219 */ /* 0x080fe40000011608 */
[----:B------:R-:W-:Y:S02]  /*3d20*/  SHF.R.U32.HI R8, RZ, R18, R13 ;  /* 0x00000012ff087219 */ /* 0x000fe4000001160d */
[----:B------:R-:W-:Y:S01]  /*3d30*/  @P2 SHF.R.U32.HI R9, RZ, R5, R2 ;  /* 0x00000005ff092219 */ /* 0x000fe20000011602 */
[----:B------:R-:W-:Y:S01]  /*3d40*/  IMAD R0, R26, R0, RZ ;  /* 0x000000001a007224 */ /* 0x000fe200078e02ff */
[----:B------:R-:W-:Y:S02]  /*3d50*/  SEL R8, R10, R8, !P0 ;  /* 0x000000080a087207 */ /* 0x000fe40004000000 */
[----:B------:R-:W-:Y:S01]  /*3d60*/  SEL R2, R11, R12, !P4 ;  /* 0x0000000c0b027207 */ /* 0x000fe20006000000 */
[----:B------:R-:W-:Y:S01]  /*3d70*/  IMAD R12, R26, R9, RZ ;  /* 0x000000091a0c7224 */ /* 0x000fe200078e02ff */
[C---:B------:R-:W-:Y:S01]  /*3d80*/  ISETP.GE.AND P0, PT, R8.reuse, R0, PT ;  /* 0x000000000800720c */ /* 0x040fe20003f06270 */
[----:B------:R-:W-:Y:S03]  /*3d90*/  IMAD.HI.U32 R0, R8, R4, RZ ;  /* 0x0000000408007227 */ /* 0x000fe600078e00ff */
[----:B------:R-:W-:Y:S02]  /*3da0*/  ISETP.GE.OR P0, PT, R2, R12, P0 ;  /* 0x0000000c0200720c */ /* 0x000fe40000706670 */
[-C--:B------:R-:W-:Y:S04]  /*3db0*/  SHF.R.U32.HI R0, RZ, R5.reuse, R0 ;  /* 0x00000005ff007219 */ /* 0x080fe80000011600 */
[----:B------:R-:W-:Y:S05]  /*3dc0*/  SEL R13, R8, R0, !P2 ;  /* 0x00000000080d7207 */ /* 0x000fea0005000000 */
[----:B------:R-:W-:Y:S02]  /*3dd0*/  IMAD.MOV R12, RZ, RZ, -R13 ;  /* 0x000000ffff0c7224 */ /* 0x000fe400078e0a0d */
[----:B------:R-:W-:Y:S04]  /*3de0*/  @!P0 IMAD.HI.U32 R0, R2, R4, RZ ;  /* 0x0000000402008227 */ /* 0x000fe800078e00ff */
[----:B------:R-:W-:Y:S01]  /*3df0*/  IMAD R12, R26, R12, R8 ;  /* 0x0000000c1a0c7224 */ /* 0x000fe200078e0208 */
[----:B------:R-:W-:Y:S04]  /*3e00*/  @!P0 SHF.R.U32.HI R0, RZ, R5, R0 ;  /* 0x00000005ff008219 */ /* 0x000fe80000011600 */
[----:B------:R-:W-:Y:S04]  /*3e10*/  @!P0 SEL R0, R2, R0, !P2 ;  /* 0x0000000002008207 */ /* 0x000fe80005000000 */
[----:B------:R-:W-:Y:S01]  /*3e20*/  @!P0 IADD3 R13, PT, PT, R13, -R0, RZ ;  /* 0x800000000d0d8210 */ /* 0x000fe20007ffe0ff */
[----:B------:R-:W-:Y:S01]  /*3e30*/  @!P0 IMAD R0, R9, R12, R0 ;  /* 0x0000000c09008224 */ /* 0x000fe200078e0200 */
[----:B------:R-:W-:Y:S01]  /*3e40*/  IADD3 R9, PT, PT, -R8, RZ, RZ ;  /* 0x000000ff08097210 */ /* 0x000fe20007ffe1ff */
[--C-:B------:R-:W-:Y:S02]  /*3e50*/  IMAD.MOV R12, RZ, RZ, -R2.reuse ;  /* 0x000000ffff0c7224 */ /* 0x100fe400078e0a02 */
[----:B------:R-:W-:Y:S02]  /*3e60*/  @!P0 IMAD R8, R13, R26, R2 ;  /* 0x0000001a0d088224 */ /* 0x000fe400078e0202 */
[----:B------:R-:W-:Y:S02]  /*3e70*/  @!P0 IMAD.MOV.U32 R2, RZ, RZ, R0 ;  /* 0x000000ffff028224 */ /* 0x000fe400078e0000 */
[----:B------:R-:W-:Y:S02]  /*3e80*/  IMAD R11, R3, R12, R11 ;  /* 0x0000000c030b7224 */ /* 0x000fe400078e020b */
[----:B------:R-:W-:Y:S02]  /*3e90*/  IMAD R10, R6, R9, R10 ;  /* 0x00000009060a7224 */ /* 0x000fe400078e020a */
[----:B------:R-:W-:Y:S02]  /*3ea0*/  IMAD R11, R2, R3, R11 ;  /* 0x00000003020b7224 */ /* 0x000fe400078e020b */
[----:B------:R-:W-:Y:S02]  /*3eb0*/  IMAD R10, R8, R6, R10 ;  /* 0x00000006080a7224 */ /* 0x000fe400078e020a */
.L_x_68:
[----:B------:R-:W-:Y:S05]  /*3ec0*/  BRA.U UP1, `(.L_x_69) ;  /* 0x0000000101107547 */ /* 0x000fea000b800000 */
[----:B------:R-:W-:Y:S04]  /*3ed0*/  MOV R2, UR6 ;  /* 0x0000000600027c02 */ /* 0x000fe80008000f00 */
[----:B------:R-:W-:Y:S04]  /*3ee0*/  SHF.L.U32 R2, R2, 0x1f, RZ ;  /* 0x0000001f02027819 */ /* 0x000fe800000006ff */
[----:B------:R-:W2:Y:S02]  /*3ef0*/  SYNCS.PHASECHK.TRANS64.TRYWAIT P0, [UR7+0x78], R2 ;  /* 0x00007802ff0075a7 */ /* 0x000ea40008001107 */
[----:B--2---:R-:W-:Y:S05]  /*3f00*/  @!P0 BRA `(.L_x_70) ;  /* 0x0000004800408947 */ /* 0x004fea0003800000 */
.L_x_69:
[----:B------:R-:W-:Y:S02]  /*3f10*/  R2UR UR35, R15 ;  /* 0x000000000f2372ca */ /* 0x000fe400000e0000 */
[----:B------:R-:W-:Y:S02]  /*3f20*/  R2UR UR34, R14 ;  /* 0x000000000e2272ca */ /* 0x000fe400000e0000 */
[----:B------:R-:W-:Y:S02]  /*3f30*/  ISETP.NE.U32.AND P2, PT, RZ, UR4, PT ;  /* 0x00000004ff007c0c */ /* 0x000fe4000bf45070 */
[----:B------:R-:W-:Y:S02]  /*3f40*/  SHF.L.U32 R14, R30, 0x1f, RZ ;  /* 0x0000001f1e0e7819 */ /* 0x000fe400000006ff */
[----:B------:R-:W-:Y:S05]  /*3f50*/  ISETP.NE.AND.EX P2, PT, RZ, UR5, PT, P2 ;  /* 0x00000005ff007c0c */ /* 0x000fea000bf45320 */
[----:B------:R-:W-:Y:S02]  /*3f60*/  USHF.L.U32 UR35, UR35, 0x6, URZ ;  /* 0x0000000623237899 */ /* 0x000fe400080006ff */
[----:B------:R-:W-:Y:S01]  /*3f70*/  USHF.L.U32 UR34, UR34, 0x7, URZ ;  /* 0x0000000722227899 */ /* 0x000fe200080006ff */
[----:B------:R-:W-:Y:S11]  /*3f80*/  BRA.U !UP3, `(.L_x_71) ;  /* 0x000000010b347547 */ /* 0x000ff6000b800000 */
[----:B------:R-:W-:Y:S01]  /*3f90*/  UPLOP3.LUT UP0, UPT, UPT, UPT, UP2, 0x80, 0x8 ;  /* 0x000000000008789c */ /* 0x000fe20003f0f020 */
[----:B--2---:R-:W-:Y:S02]  /*3fa0*/  HFMA2 R0, -RZ, RZ, 0, 5.9604644775390625e-08 ;  /* 0x00000001ff007431 */ /* 0x004fe400000001ff */
[----:B------:R-:W-:Y:S03]  /*3fb0*/  IMAD.MOV.U32 R64, RZ, RZ, 0x1 ;  /* 0x00000001ff407424 */ /* 0x000fe600078e00ff */
[----:B------:R-:W-:Y:S05]  /*3fc0*/  PLOP3.LUT P0, PT, PT, PT, UP0, 0x80, 0x8 ;  /* 0x000000000008781c */ /* 0x000fea0003f0f008 */
[----:B------:R-:W2:Y:S01]  /*3fd0*/  @UP0 LDCU.64 UR10, c[0x0][0x888] ;  /* 0x00011100ff0a07ac */ /* 0x000ea20008000a00 */
[----:B------:R-:W-:Y:S07]  /*3fe0*/  @UP0 UIMAD UR8, UR36, UR4, URZ ;  /* 0x00000004240802a4 */ /* 0x000fee000f8e02ff */
[----:B------:R-:W-:Y:S01]  /*3ff0*/  @!P0 PRMT R64, R0, 0x7610, R64 ;  /* 0x0000761000408816 */ /* 0x000fe20000000040 */
[----:B--2---:R-:W-:Y:S03]  /*4000*/  @UP0 UIMAD.WIDE UR10, UR8, 0x4, UR10 ;  /* 0x00000004080a08a5 */ /* 0x004fe6000f8e020a */
[----:B------:R-:W2:Y:S03]  /*4010*/  @!UP0 LDCU UR8, c[0x0][0x880] ;  /* 0x00011000ff0887ac */ /* 0x000ea60008000800 */
[----:B------:R-:W-:Y:S01]  /*4020*/  IMAD.U32 R8, RZ, RZ, UR10 ;  /* 0x0000000aff087e24 */ /* 0x000fe2000f8e00ff */
[----:B------:R-:W-:Y:S05]  /*4030*/  MOV R9, UR11 ;  /* 0x0000000b00097c02 */ /* 0x000fea0008000f00 */
[----:B------:R3:W5:Y:S02]  /*4040*/  @P0 LDG.E R35, desc[UR46][R8.64] ;  /* 0x0000002e08230981 */ /* 0x000764000c1e1900 */
[----:B--23--:R-:W-:Y:S07]  /*4050*/  @!P0 IMAD.U32 R35, RZ, RZ, UR8 ;  /* 0x00000008ff238e24 */ /* 0x00cfee000f8e00ff */
.L_x_71:
[----:B-----5:R-:W-:Y:S01]  /*4060*/  @!P2 FSETP.EQ.AND P0, PT, R35, RZ, PT ;  /* 0x000000ff2300a20b */ /* 0x020fe20003f02000 */
[----:B------:R-:W-:Y:S01]  /*4070*/  @!UPT UIADD3 URZ, UPT, UPT, URZ, URZ, URZ ;  /* 0x000000fffffff290 */ /* 0x000fe2000fffe0ff */
[----:B------:R-:W-:Y:S11]  /*4080*/  @!P2 BRA `(.L_x_72) ;  /* 0x000000000014a947 */ /* 0x000ff60003800000 */
[----:B------:R-:W-:Y:S02]  /*4090*/  LOP3.LUT P2, RZ, R64, 0xff, RZ, 0xc0, !PT ;  /* 0x000000ff40ff7812 */ /* 0x000fe4000784c0ff */
[----:B------:R-:W-:Y:S04]  /*40a0*/  PLOP3.LUT P0, PT, PT, PT, UP0, 0x80, 0x8 ;  /* 0x000000000008781c */ /* 0x000fe80003f0f008 */
[----:B------:R-:W-:Y:S07]  /*40b0*/  PLOP3.LUT P0, PT, P0, PT, PT, 0x8, 0x80 ;  /* 0x000000000080781c */ /* 0x000fee000070e170 */
[----:B------:R-:W-:Y:S11]  /*40c0*/  @P2 FSETP.EQ.AND P0, PT, R35, RZ, PT ;  /* 0x000000ff2300220b */ /* 0x000ff60003f02000 */
[----:B------:R-:W-:Y:S02]  /*40d0*/  @!UPT UIADD3 URZ, UPT, UPT, URZ, URZ, URZ ;  /* 0x000000fffffff290 */ /* 0x000fe4000fffe0ff */
.L_x_72:
[----:B------:R-:W3:Y:S01]  /*40e0*/  SYNCS.PHASECHK.TRANS64.TRYWAIT P2, [UR7+0x50], R14 ;  /* 0x0000500eff0075a7 */ /* 0x000ee20008041107 */
[----:B------:R-:W-:Y:S04]  /*40f0*/  ELECT P4, URZ, PT ;  /* 0x0000000000ff782f */ /* 0x000fe80003880000 */
[----:B------:R-:W-:Y:S11]  /*4100*/  PLOP3.LUT P4, PT, P0, P4, PT, 0xf2, 0x2f ;  /* 0x00000000002f781c */ /* 0x000ff60000789e72 */
[----:B------:R-:W-:Y:S02]  /*4110*/  @!UPT UIADD3 URZ, UPT, UPT, URZ, URZ, URZ ;  /* 0x000000fffffff290 */ /* 0x000fe4000fffe0ff */
[----:B-1----:R-:W-:Y:S05]  /*4120*/  @!P4 IADD3 R8, P0, PT, R32, 0x580, RZ ;  /* 0x000005802008c810 */ /* 0x002fea0007f1e0ff */
[----:B--2---:R-:W-:Y:S01]  /*4130*/  @!P4 IMAD.X R2, RZ, RZ, R33, P0 ;  /* 0x000000ffff02c224 */ /* 0x004fe200000e0621 */
[----:B---3--:R-:W-:Y:S07]  /*4140*/  @!P2 BRA `(.L_x_73) ;  /* 0x0000004400c8a947 */ /* 0x008fee0003800000 */
.L_x_158:
[----:B------:R-:W-:Y:S01]  /*4150*/  @!P4 R2UR UR8, R2 ;  /* 0x000000000208c2ca */ /* 0x000fe200000e0000 */
[----:B------:R-:W-:Y:S01]  /*4160*/  VOTEU.ALL UP1, P4 ;  /* 0x0000000000ff7886 */ /* 0x000fe20002020000 */
[----:B------:R-:W-:Y:S01]  /*4170*/  @!P4 R2UR UR9, R8 ;  /* 0x000000000809c2ca */ /* 0x000fe200000e0000 */
[----:B-1----:R-:W-:Y:S01]  /*4180*/  @!P4 IMAD.MOV.U32 R0, RZ, RZ, 0x2000 ;  /* 0x00002000ff00c424 */ /* 0x002fe200078e00ff */
[----:B------:R-:W-:Y:S01]  /*4190*/  UMOV UR10, 0x0 ;  /* 0x00000000000a7882 */ /* 0x000fe20000000000 */
[----:B------:R-:W-:Y:S01]  /*41a0*/  UMOV UR11, 0x10000000 ;  /* 0x10000000000b7882 */ /* 0x000fe20000000000 */
[----:B------:R-:W-:Y:S01]  /*41b0*/  @!UP1 UIADD3 UR32, UPT, UPT, UR7, 0x400, URZ ;  /* 0x0000040007209890 */ /* 0x000fe2000fffe0ff */
[----:B------:R-:W-:Y:S06]  /*41c0*/  VOTEU.ALL UP1, P4 ;  /* 0x0000000000ff7886 */ /* 0x000fec0002020000 */
[----:B------:R-:W-:Y:S01]  /*41d0*/  IMAD.U32 R9, RZ, RZ, UR8 ;  /* 0x00000008ff097e24 */ /* 0x000fe2000f8e00ff */
[----:B------:R-:W-:Y:S01]  /*41e0*/  UPRMT UR8, UR37, 0x654, UR33 ;  /* 0x0000065425087896 */ /* 0x000fe20008000021 */
[----:B------:R-:W-:Y:S03]  /*41f0*/  IMAD.U32 R8, RZ, RZ, UR9 ;  /* 0x00000009ff087e24 */ /* 0x000fe6000f8e00ff */
[----:B------:R-:W-:Y:S02]  /*4200*/  @!P4 R2UR UR15, R9 ;  /* 0x00000000090fc2ca */ /* 0x000fe400000e0000 */
[----:B------:R-:W-:Y:S02]  /*4210*/  @!P4 R2UR UR14, R8 ;  /* 0x00000000080ec2ca */ /* 0x000fe400000e0000 */
[----:B------:R-:W-:Y:S05]  /*4220*/  @!P4 IADD3 R8, P0, PT, R32, 0x580, RZ ;  /* 0x000005802008c810 */ /* 0x000fea0007f1e0ff */
[----:B------:R-:W-:Y:S06]  /*4230*/  @!P4 IMAD.X R2, RZ, RZ, R33, P0 ;  /* 0x000000ffff02c224 */ /* 0x000fec00000e0621 */
[----:B------:R1:W-:Y:S01]  /*4240*/  @!UP1 UTMALDG.3D [UR32], [UR14], desc[UR10] ;  /* 0x00000a200e0095b4 */ /* 0x0003e20008011000 */
[----:B------:R1:W-:Y:S01]  /*4250*/  @!P4 SYNCS.ARRIVE.TRANS64.RED.A0TR RZ, [UR7+0x30], R0 ;  /* 0x00003000ffffc9a7 */ /* 0x0003e20008300407 */
[----:B------:R-:W-:Y:S01]  /*4260*/  SYNCS.ARRIVE.TRANS64.RED.A1T0 RZ, [UR8], RZ ;  /* 0x000000ffffff79a7 */ /* 0x000fe20008100408 */
[----:B------:R-:W2:Y:S02]  /*4270*/  SYNCS.PHASECHK.TRANS64.TRYWAIT P2, [UR7+0x58], R14 ;  /* 0x0000580eff0075a7 */ /* 0x000ea40008041107 */
[----:B-12---:R-:W-:Y:S05]  /*4280*/  @!P2 BRA `(.L_x_74) ;  /* 0x000000440090a947 */ /* 0x006fea0003800000 */
.L_x_160:
[----:B------:R-:W-:Y:S01]  /*4290*/  @!P4 R2UR UR8, R2 ;  /* 0x000000000208c2ca */ /* 0x000fe200000e0000 */
[----:B------:R-:W-:Y:S01]  /*42a0*/  VOTEU.ALL UP1, P4 ;  /* 0x0000000000ff7886 */ /* 0x000fe20002020000 */
[----:B------:R-:W-:Y:S01]  /*42b0*/  @!P4 R2UR UR9, R8 ;  /* 0x000000000809c2ca */ /* 0x000fe200000e0000 */
[----:B-1----:R-:W-:Y:S01]  /*42c0*/  @!P4 IMAD.MOV.U32 R0, RZ, RZ, 0x2000 ;  /* 0x00002000ff00c424 */ /* 0x002fe200078e00ff */
[----:B------:R-:W-:Y:S01]  /*42d0*/  UMOV UR10, 0x0 ;  /* 0x00000000000a7882 */ /* 0x000fe20000000000 */
[----:B------:R-:W-:Y:S01]  /*42e0*/  UMOV UR11, 0x10000000 ;  /* 0x10000000000b7882 */ /* 0x000fe20000000000 */
[----:B------:R-:W-:Y:S02]  /*42f0*/  @!UP1 UIADD3 UR26, UPT, UPT, UR34, 0x20, URZ ;  /* 0x00000020221a9890 */ /* 0x000fe4000fffe0ff */
[----:B------:R-:W-:Y:S01]  /*4300*/  @!UP1 UIADD3 UR24, UPT, UPT, UR7, 0x2400, URZ ;  /* 0x0000240007189890 */ /* 0x000fe2000fffe0ff */
[----:B------:R-:W-:Y:S01]  /*4310*/  VOTEU.ALL UP1, P4 ;  /* 0x0000000000ff7886 */ /* 0x000fe20002020000 */
[----:B------:R-:W-:Y:S01]  /*4320*/  UMOV UR27, UR35 ;  /* 0x00000023001b7c82 */ /* 0x000fe20008000000 */
[----:B------:R-:W-:Y:S02]  /*4330*/  UMOV UR28, UR36 ;  /* 0x00000024001c7c82 */ /* 0x000fe40008000000 */
        /* <DEDUP_REMOVED lines=12> */
.L_x_162:
[----:B------:R-:W2:Y:S01]  /*4400*/  LDC.64 R12, c[0x0][0xb18] ;  /* 0x0002c600ff0c7b82 */ /* 0x000ea20000000a00 */
[----:B------:R-:W-:Y:S01]  /*4410*/  @!P4 R2UR UR8, R2 ;  /* 0x000000000208c2ca */ /* 0x000fe200000e0000 */
[----:B------:R-:W-:Y:S01]  /*4420*/  VOTEU.ALL UP1, P4 ;  /* 0x0000000000ff7886 */ /* 0x000fe20002020000 */
[----:B------:R-:W-:Y:S01]  /*4430*/  @!P4 R2UR UR9, R8 ;  /* 0x000000000809c2ca */ /* 0x000fe200000e0000 */
[----:B-1----:R-:W-:Y:S01]  /*4440*/  @!P4 IMAD.MOV.U32 R0, RZ, RZ, 0x2000 ;  /* 0x00002000ff00c424 */ /* 0x002fe200078e00ff */
[----:B------:R-:W-:Y:S03]  /*4450*/  UMOV UR10, 0x0 ;  /* 0x00000000000a7882 */ /* 0x000fe60000000000 */
[----:B------:R-:W1:Y:S01]  /*4460*/  @!P1 LDC R2, c[0x0][0xb0c] ;  /* 0x0002c300ff029b82 */ /* 0x000e620000000800 */
[----:B------:R-:W-:Y:S01]  /*4470*/  @!UP1 UIADD3 UR18, UPT, UPT, UR34, 0x40, URZ ;  /* 0x0000004022129890 */ /* 0x000fe2000fffe0ff */
[----:B------:R-:W-:Y:S01]  /*4480*/  @P3 SHF.R.U32.HI R27, RZ, 0x10, R21 ;  /* 0x00000010ff1b3819 */ /* 0x000fe20000011615 */
[----:B------:R-:W-:Y:S01]  /*4490*/  @!UP1 UIADD3 UR16, UPT, UPT, UR7, 0x4400, URZ ;  /* 0x0000440007109890 */ /* 0x000fe2000fffe0ff */
[----:B------:R-:W-:Y:S01]  /*44a0*/  VIADD R29, R29, 0x1 ;  /* 0x000000011d1d7836 */ /* 0x000fe20000000000 */
[----:B------:R-:W-:Y:S01]  /*44b0*/  VOTEU.ALL UP1, P4 ;  /* 0x0000000000ff7886 */ /* 0x000fe20002020000 */
[----:B------:R-:W-:Y:S01]  /*44c0*/  UMOV UR11, 0x10000000 ;  /* 0x10000000000b7882 */ /* 0x000fe20000000000 */
[----:B------:R-:W-:Y:S01]  /*44d0*/  UMOV UR19, UR35 ;  /* 0x0000002300137c82 */ /* 0x000fe20008000000 */
[----:B------:R-:W-:Y:S01]  /*44e0*/  IMAD.U32 R9, RZ, RZ, UR8 ;  /* 0x00000008ff097e24 */ /* 0x000fe2000f8e00ff */
[----:B------:R-:W-:Y:S01]  /*44f0*/  UMOV UR20, UR36 ;  /* 0x0000002400147c82 */ /* 0x000fe20008000000 */
[----:B------:R-:W-:Y:S01]  /*4500*/  IMAD.U32 R8, RZ, RZ, UR9 ;  /* 0x00000009ff087e24 */ /* 0x000fe2000f8e00ff */
[----:B------:R-:W-:Y:S02]  /*4510*/  UPRMT UR8, UR37, 0x654, UR17 ;  /* 0x0000065425087896 */ /* 0x000fe40008000011 */
[----:B------:R-:W-:Y:S02]  /*4520*/  @!P4 R2UR UR15, R9 ;  /* 0x00000000090fc2ca */ /* 0x000fe400000e0000 */
[----:B------:R-:W-:Y:S02]  /*4530*/  @!P4 R2UR UR14, R8 ;  /* 0x00000000080ec2ca */ /* 0x000fe400000e0000 */
[----:B------:R-:W3:Y:S11]  /*4540*/  LDC.64 R8, c[0x0][0xb10] ;  /* 0x0002c400ff087b82 */ /* 0x000ef60000000a00 */
[----:B------:R1:W-:Y:S01]  /*4550*/  @!UP1 UTMALDG.3D [UR16], [UR14], desc[UR10] ;  /* 0x00000a100e0095b4 */ /* 0x0003e20008011000 */
[----:B------:R5:W-:Y:S01]  /*4560*/  @!P4 SYNCS.ARRIVE.TRANS64.RED.A0TR RZ, [UR7+0x40], R0 ;  /* 0x00004000ffffc9a7 */ /* 0x000be20008300407 */
[C---:B---3--:R-:W-:Y:S01]  /*4570*/  @!P1 IMAD.HI.U32 R8, R11.reuse, R8, RZ ;  /* 0x000000080b089227 */ /* 0x048fe200078e00ff */
[----:B--2---:R-:W-:Y:S02]  /*4580*/  @!P1 ISETP.NE.AND P0, PT, R12, 0x1, PT ;  /* 0x000000010c00980c */ /* 0x004fe40003f05270 */
[----:B-1----:R-:W-:Y:S01]  /*4590*/  @!P1 ISETP.NE.AND P2, PT, R2, 0x1, PT ;  /* 0x000000010200980c */ /* 0x002fe20003f45270 */
[----:B------:R-:W-:Y:S01]  /*45a0*/  SYNCS.ARRIVE.TRANS64.RED.A1T0 RZ, [UR8], RZ ;  /* 0x000000ffffff79a7 */ /* 0x000fe20008100408 */
[C---:B------:R-:W-:Y:S01]  /*45b0*/  @!P1 IMAD.HI.U32 R13, R10.reuse, R13, RZ ;  /* 0x0000000d0a0d9227 */ /* 0x040fe200078e00ff */
[----:B------:R-:W-:Y:S04]  /*45c0*/  @!P1 SHF.R.U32.HI R8, RZ, R9, R8 ;  /* 0x00000009ff089219 */ /* 0x000fe80000011608 */
[----:B------:R-:W-:Y:S01]  /*45d0*/  @!P1 SEL R8, R11, R8, !P2 ;  /* 0x000000080b089207 */ /* 0x000fe20005000000 */
[----:B------:R-:W1:Y:S01]  /*45e0*/  SYNCS.PHASECHK.TRANS64.TRYWAIT P5, [UR7+0x68], R14 ;  /* 0x0000680eff0075a7 */ /* 0x000e6200080a1107 */
[----:B-----5:R-:W2:Y:S02]  /*45f0*/  @!P1 LDC R0, c[0x0][0xb20] ;  /* 0x0002c800ff009b82 */ /* 0x020ea40000000800 */
[----:B--2---:R-:W-:Y:S04]  /*4600*/  @!P1 SHF.R.U32.HI R0, RZ, R0, R13 ;  /* 0x00000000ff009219 */ /* 0x004fe8000001160d */
[----:B------:R-:W-:Y:S05]  /*4610*/  @!P1 SEL R9, R10, R0, !P0 ;  /* 0x000000000a099207 */ /* 0x000fea0004000000 */
[----:B------:R-:W-:Y:S02]  /*4620*/  @!P1 IMAD.IADD R0, R9, 0x1, -R8 ;  /* 0x0000000109009824 */ /* 0x000fe400078e0a08 */
[----:B------:R-:W-:Y:S02]  /*4630*/  @!P1 IMAD.IADD R8, R8, 0x1, -R9 ;  /* 0x0000000108089824 */ /* 0x000fe400078e0a09 */
[----:B------:R-:W-:Y:S02]  /*4640*/  @!P1 IMAD R11, R0, R2, R11 ;  /* 0x00000002000b9224 */ /* 0x000fe400078e020b */
[----:B------:R-:W-:Y:S01]  /*4650*/  @!P1 IMAD R10, R8, R12, R10 ;  /* 0x0000000c080a9224 */ /* 0x000fe200078e020a */
[----:B-1----:R-:W-:Y:S06]  /*4660*/  @!P5 BRA `(.L_x_76) ;  /* 0x0000004000c8d947 */ /* 0x002fec0003800000 */
.L_x_164:
[----:B------:R-:W-:Y:S01]  /*4670*/  @!P4 IADD3 R2, P0, PT, R32, 0x580, RZ ;  /* 0x000005802002c810 */ /* 0x000fe20007f1e0ff */
[----:B------:R-:W-:Y:S01]  /*4680*/  VOTEU.ALL UP1, P4 ;  /* 0x0000000000ff7886 */ /* 0x000fe20002020000 */
[----:B------:R-:W-:Y:S01]  /*4690*/  UMOV UR18, 0x0 ;  /* 0x0000000000127882 */ /* 0x000fe20000000000 */
[----:B------:R-:W-:Y:S01]  /*46a0*/  UMOV UR19, 0x10000000 ;  /* 0x1000000000137882 */ /* 0x000fe20000000000 */
[----:B------:R-:W-:Y:S01]  /*46b0*/  @!P4 R2UR UR9, R2 ;  /* 0x000000000209c2ca */ /* 0x000fe200000e0000 */
[----:B-1----:R-:W-:Y:S01]  /*46c0*/  @!P4 IMAD.X R0, RZ, RZ, R33, P0 ;  /* 0x000000ffff00c224 */ /* 0x002fe200000e0621 */
[----:B------:R-:W-:Y:S01]  /*46d0*/  @!UP1 UIADD3 UR10, UPT, UPT, UR34, 0x60, URZ ;  /* 0x00000060220a9890 */ /* 0x000fe2000fffe0ff */
[----:B------:R-:W-:Y:S01]  /*46e0*/  ISETP.NE.AND P0, PT, R29, 0x2, PT ;  /* 0x000000021d00780c */ /* 0x000fe20003f05270 */
[----:B------:R-:W-:Y:S01]  /*46f0*/  UMOV UR11, UR35 ;  /* 0x00000023000b7c82 */ /* 0x000fe20008000000 */
[----:B------:R-:W-:Y:S01]  /*4700*/  UMOV UR12, UR36 ;  /* 0x00000024000c7c82 */ /* 0x000fe20008000000 */
[----:B------:R-:W-:Y:S01]  /*4710*/  @!P4 R2UR UR8, R0 ;  /* 0x000000000008c2ca */ /* 0x000fe200000e0000 */
[----:B------:R-:W-:Y:S01]  /*4720*/  IMAD.IADD R14, R10, 0x1, R62 ;  /* 0x000000010a0e7824 */ /* 0x000fe200078e023e */
[----:B------:R-:W-:Y:S01]  /*4730*/  @P3 R2UR UR36, R27 ;  /* 0x000000001b2432ca */ /* 0x000fe200000e0000 */
[----:B------:R-:W-:Y:S01]  /*4740*/  IMAD.IADD R15, R11, 0x1, R63 ;  /* 0x000000010b0f7824 */ /* 0x000fe200078e023f */
[----:B------:R-:W-:Y:S02]  /*4750*/  SEL R0, RZ, 0x1, P0 ;  /* 0x00000001ff007807 */ /* 0x000fe40000000000 */
[----:B------:R-:W-:Y:S01]  /*4760*/  LOP3.LUT R30, R30, 0x1, RZ, 0x3c, !PT ;  /* 0x000000011e1e7812 */ /* 0x000fe200078e3cff */
[----:B------:R-:W-:Y:S01]  /*4770*/  IMAD.U32 R8, RZ, RZ, UR9 ;  /* 0x00000009ff087e24 */ /* 0x000fe2000f8e00ff */
[----:B------:R-:W-:Y:S01]  /*4780*/  @!UP1 UIADD3 UR9, UPT, UPT, UR7, 0x48, URZ ;  /* 0x0000004807099890 */ /* 0x000fe2000fffe0ff */
[----:B------:R-:W-:Y:S02]  /*4790*/  LOP3.LUT R28, R28, R0, RZ, 0x3c, !PT ;  /* 0x000000001c1c7212 */ /* 0x000fe400078e3cff */
[----:B------:R-:W-:Y:S02]  /*47a0*/  SEL R29, R29, RZ, P0 ;  /* 0x000000ff1d1d7207 */ /* 0x000fe40000000000 */
[----:B------:R-:W-:Y:S01]  /*47b0*/  IMAD.U32 R9, RZ, RZ, UR8 ;  /* 0x00000008ff097e24 */ /* 0x000fe2000f8e00ff */
[----:B------:R-:W-:Y:S01]  /*47c0*/  @!P4 R2UR UR14, R8 ;  /* 0x00000000080ec2ca */ /* 0x000fe200000e0000 */
[----:B------:R-:W-:Y:S01]  /*47d0*/  @!UP1 UIADD3 UR8, UPT, UPT, UR7, 0x6400, URZ ;  /* 0x0000640007089890 */ /* 0x000fe2000fffe0ff */
[----:B------:R-:W-:Y:S02]  /*47e0*/  VOTEU.ALL UP1, P4 ;  /* 0x0000000000ff7886 */ /* 0x000fe40002020000 */
[----:B------:R-:W-:Y:S11]  /*47f0*/  @!P4 R2UR UR15, R9 ;  /* 0x00000000090fc2ca */ /* 0x000ff600000e0000 */
[----:B------:R-:W-:Y:S02]  /*4800*/  @!UPT UIADD3 URZ, UPT, UPT, URZ, URZ, URZ ;  /* 0x000000fffffff290 */ /* 0x000fe4000fffe0ff */
[----:B------:R2:W-:Y:S01]  /*4810*/  @!UP1 UTMALDG.3D [UR8], [UR14], desc[UR18] ;  /* 0x000012080e0095b4 */ /* 0x0005e20008011000 */
[----:B------:R2:W-:Y:S01]  /*4820*/  @!P4 SYNCS.ARRIVE.TRANS64.RED.A0TR RZ, [UR7+0x48], R25 ;  /* 0x00004819ffffc9a7 */ /* 0x0005e20008300407 */
[----:B------:R-:W-:Y:S01]  /*4830*/  UPLOP3.LUT UP1, UPT, UPT, UPT, UPT, 0x80, 0x8 ;  /* 0x000000000008789c */ /* 0x000fe20003f2f070 */
[----:B------:R-:W-:Y:S01]  /*4840*/  SYNCS.ARRIVE.TRANS64.RED.A1T0 RZ, [UR13], RZ ;  /* 0x000000ffffff79a7 */ /* 0x000fe2000810040d */
[----:B------:R-:W-:Y:S09]  /*4850*/  @P3 BRA `(.L_x_77) ;  /* 0xfffffff000a03947 */ /* 0x000ff2000383ffff */
[----:B------:R-:W-:-:S04]  /*4860*/  SHF.L.U32 R2, R30, 0x1f, RZ ;  /* 0x0000001f1e027819 */ /* 0x000fc800000006ff */
[----:B------:R-:W1:Y:S02]  /*4870*/  SYNCS.PHASECHK.TRANS64.TRYWAIT P0, [UR7+0x50], R2 ;  /* 0x00005002ff0075a7 */ /* 0x000e640008001107 */
[----:B-1----:R-:W-:Y:S05]  /*4880*/  @!P0 BRA `(.L_x_78) ;  /* 0x0000004000588947 */ /* 0x002fea0003800000 */
.L_x_166:
[----:B------:R-:W3:Y:S02]  /*4890*/  SYNCS.PHASECHK.TRANS64.TRYWAIT P0, [UR7+0x58], R2 ;  /* 0x00005802ff0075a7 */ /* 0x000ee40008001107 */
[----:B---3--:R-:W-:Y:S05]  /*48a0*/  @!P0 BRA `(.L_x_79) ;  /* 0x0000004000688947 */ /* 0x008fea0003800000 */
.L_x_168:
[----:B------:R-:W3:Y:S02]  /*48b0*/  SYNCS.PHASECHK.TRANS64.TRYWAIT P0, [UR7+0x60], R2 ;  /* 0x00006002ff0075a7 */ /* 0x000ee40008001107 */
[----:B---3--:R-:W-:Y:S05]  /*48c0*/  @!P0 BRA `(.L_x_80) ;  /* 0x0000004000788947 */ /* 0x008fea0003800000 */
.L_x_170:
[----:B-1----:R-:W-:-:S07]  /*48d0*/  MOV R0, UR7 ;  /* 0x0000000700007c02 */ /* 0x002fce0008000f00 */
.L_x_81:
[----:B-1----:R-:W-:-:S04]  /*48e0*/  SHF.L.U32 R2, R30, 0x1f, RZ ;  /* 0x0000001f1e027819 */ /* 0x002fc800000006ff */
[----:B------:R1:W3:Y:S03]  /*48f0*/  SYNCS.PHASECHK.TRANS64.TRYWAIT P0, [R0+URZ+0x68], R2 ;  /* 0x00006802000075a7 */ /* 0x0002e600080011ff */
[----:B---3--:R-:W-:Y:S05]  /*4900*/  @!P0 NANOSLEEP.SYNCS 0x989680 ;  /* 0x009896800000895d */ /* 0x008fea0003900000 */
[----:B------:R-:W3:Y:S02]  /*4910*/  @!P0 SYNCS.PHASECHK.TRANS64 P0, [R0+URZ+0x68], R2 ;  /* 0x00006802000085a7 */ /* 0x000ee400080010ff */
[----:B--23--:R-:W-:Y:S05]  /*4920*/  @P0 EXIT ;  /* 0x000000000000094d */ /* 0x00cfea0003800000 */
[----:B------:R-:W-:Y:S05]  /*4930*/  BRA `(.L_x_81) ;  /* 0xfffffffc00e87947 */ /* 0x000fea000383ffff */
.L_x_66:
[----:B------:R-:W-:-:S06]  /*4940*/  UISETP.GE.AND UP1, UPT, UR8, 0x4, UPT ;  /* 0x000000040800788c */ /* 0x000fcc000bf26270 */
[----:B------:R-:W-:-:S13]  /*4950*/  PLOP3.LUT P0, PT, PT, PT, UP1, 0x80, 0x8 ;  /* 0x000000000008781c */ /* 0x000fda0003f0f018 */
[----:B------:R-:W-:Y:S05]  /*4960*/  @!P0 EXIT ;  /* 0x000000000000894d */ /* 0x000fea0003800000 */
[----:B------:R-:W-:Y:S01]  /*4970*/  BAR.SYNC.DEFER_BLOCKING 0x6, 0xa0 ;  /* 0x0182800000007b1d */ /* 0x000fe20000010000 */
[C---:B------:R-:W-:Y:S01]  /*4980*/  IMAD.SHL.U32 R4, R77.reuse, 0x20, RZ ;  /* 0x000000204d047824 */ /* 0x040fe200078e00ff */
[C---:B------:R-:W-:Y:S01]  /*4990*/  R2P PR, R77.reuse, 0x6 ;  /* 0x000000064d007804 */ /* 0x040fe20000000000 */
[C---:B------:R-:W-:Y:S01]  /*49a0*/  IMAD.SHL.U32 R68, R77.reuse, 0x4, RZ ;  /* 0x000000044d447824 */ /* 0x040fe200078e00ff */
[----:B------:R-:W-:Y:S01]  /*49b0*/  CS2R R72, SRZ ;  /* 0x0000000000487805 */ /* 0x000fe2000001ff00 */
[C---:B------:R-:W-:Y:S01]  /*49c0*/  IMAD.U32 R32, R77.reuse, 0x10000, RZ ;  /* 0x000100004d207824 */ /* 0x040fe200078e00ff */
[----:B------:R-:W-:Y:S02]  /*49d0*/  UMOV UR48, 0x400 ;  /* 0x0000040000307882 */ /* 0x000fe40000000000 */
[----:B------:R-:W1:Y:S01]  /*49e0*/  LDC R67, c[0x0][0x370] ;  /* 0x0000dc00ff437b82 */ /* 0x000e620000000800 */
[----:B------:R-:W-:Y:S01]  /*49f0*/  ULEA UR48, UR37, UR48, 0x18 ;  /* 0x0000003025307291 */ /* 0x000fe2000f8ec0ff */
[C---:B------:R-:W-:Y:S01]  /*4a00*/  LOP3.LUT R3, R4.reuse, 0xe0, RZ, 0xc0, !PT ;  /* 0x000000e004037812 */ /* 0x040fe200078ec0ff */
[----:B------:R-:W-:Y:S01]  /*4a10*/  IMAD.SHL.U32 R2, R77, 0x10, RZ ;  /* 0x000000104d027824 */ /* 0x000fe200078e00ff */
[----:B------:R-:W-:Y:S01]  /*4a20*/  LOP3.LUT R4, R4, 0x100, RZ, 0xc0, !PT ;  /* 0x0000010004047812 */ /* 0x000fe200078ec0ff */
[----:B------:R-:W-:Y:S01]  /*4a30*/  UIADD3 UR4, UPT, UPT, UR48, 0x400, URZ ;  /* 0x0000040030047890 */ /* 0x000fe2000fffe0ff */
[----:B------:R-:W-:Y:S01]  /*4a40*/  LOP3.LUT R68, R3, 0x1c, R68, 0xf8, !PT ;  /* 0x0000001c03447812 */ /* 0x000fe200078ef844 */
[----:B------:R-:W-:Y:S01]  /*4a50*/  IMAD.MOV.U32 R76, RZ, RZ, 0x10 ;  /* 0x00000010ff4c7424 */ /* 0x000fe200078e00ff */
[----:B------:R-:W2:Y:S01]  /*4a60*/  LDC R28, c[0x0][0xb0c] ;  /* 0x0002c300ff1c7b82 */ /* 0x000ea20000000800 */
[----:B------:R-:W-:Y:S01]  /*4a70*/  SHF.R.U32.HI R3, RZ, 0x2, R77 ;  /* 0x00000002ff037819 */ /* 0x000fe2000001164d */
[----:B------:R-:W-:Y:S01]  /*4a80*/  IMAD.MOV.U32 R75, RZ, RZ, 0x20 ;  /* 0x00000020ff4b7424 */ /* 0x000fe200078e00ff */
[----:B------:R-:W-:Y:S01]  /*4a90*/  LOP3.LUT R32, R32, 0x600000, RZ, 0xc0, !PT ;  /* 0x0060000020207812 */ /* 0x000fe200078ec0ff */
[----:B------:R-:W-:Y:S01]  /*4aa0*/  IMAD.MOV.U32 R74, RZ, RZ, 0x1 ;  /* 0x00000001ff4a7424 */ /* 0x000fe200078e00ff */
[----:B------:R-:W-:Y:S01]  /*4ab0*/  LOP3.LUT R2, R4, 0x600, R2, 0xf8, !PT ;  /* 0x0000060004027812 */ /* 0x000fe200078ef802 */
[----:B------:R-:W-:Y:S01]  /*4ac0*/  IMAD.MOV.U32 R31, RZ, RZ, RZ ;  /* 0x000000ffff1f7224 */ /* 0x000fe200078e00ff */
[----:B------:R-:W-:Y:S01]  /*4ad0*/  LOP3.LUT R68, R68, 0x4, R3, 0x78, !PT ;  /* 0x0000000444447812 */ /* 0x000fe200078e7803 */
[----:B------:R-:W4:Y:S01]  /*4ae0*/  LDC R65, c[0x0][0xb20] ;  /* 0x0002c800ff417b82 */ /* 0x000f220000000800 */
[----:B------:R-:W3:Y:S01]  /*4af0*/  LDS R0, [UR48+0x130] ;  /* 0x00013030ff007984 */ /* 0x000ee20008000800 */
[----:B------:R-:W-:Y:S01]  /*4b00*/  LOP3.LUT R77, R77, 0x60, RZ, 0xc0, !PT ;  /* 0x000000604d4d7812 */ /* 0x000fe200078ec0ff */
[----:B------:R-:W-:Y:S01]  /*4b10*/  IMAD.MOV.U32 R80, RZ, RZ, RZ ;  /* 0x000000ffff507224 */ /* 0x000fe200078e00ff */
[----:B------:R-:W-:Y:S01]  /*4b20*/  LOP3.LUT R68, R2, R68, RZ, 0xfc, !PT ;  /* 0x0000004402447212 */ /* 0x000fe200078efcff */
[----:B------:R-:W-:Y:S01]  /*4b30*/  IMAD.U32 R70, RZ, RZ, UR4 ;  /* 0x00000004ff467e24 */ /* 0x000fe2000f8e00ff */
[----:B------:R-:W-:Y:S01]  /*4b40*/  SEL R76, R76, 0xfffffff0, !P2 ;  /* 0xfffffff04c4c7807 */ /* 0x000fe20005000000 */
[----:B------:R-:W1:Y:S01]  /*4b50*/  LDCU.64 UR52, c[0x0][0x348] ;  /* 0x00006900ff3477ac */ /* 0x000e620008000a00 */
[----:B------:R-:W1:Y:S01]  /*4b60*/  LDC R27, c[0x0][0xb30] ;  /* 0x0002cc00ff1b7b82 */ /* 0x000e620000000800 */
[----:B------:R-:W-:Y:S01]  /*4b70*/  SEL R75, R75, 0xffffffe0, !P1 ;  /* 0xffffffe04b4b7807 */ /* 0x000fe20004800000 */
[----:B------:R-:W1:Y:S01]  /*4b80*/  LDCU.64 UR38, c[0x0][0x888] ;  /* 0x00011100ff2677ac */ /* 0x000e620008000a00 */
[----:B------:R-:W1:Y:S05]  /*4b90*/  LDCU.64 UR44, c[0x0][0x890] ;  /* 0x00011200ff2c77ac */ /* 0x000e6a0008000a00 */
[----:B------:R-:W1:Y:S01]  /*4ba0*/  LDC.64 R60, c[0x0][0xb10] ;  /* 0x0002c400ff3c7b82 */ /* 0x000e620000000a00 */
[----:B------:R-:W-:Y:S01]  /*4bb0*/  UMOV UR49, URZ ;  /* 0x000000ff00317c82 */ /* 0x000fe20008000000 */
[----:B------:R-:W-:-:S06]  /*4bc0*/  UMOV UR51, URZ ;  /* 0x000000ff00337c82 */ /* 0x000fcc0008000000 */
[----:B------:R-:W1:Y:S08]  /*4bd0*/  LDC.64 R24, c[0x0][0xb18] ;  /* 0x0002c600ff187b82 */ /* 0x000e700000000a00 */
[----:B------:R-:W1:Y:S08]  /*4be0*/  LDC.64 R22, c[0x0][0xb28] ;  /* 0x0002ca00ff167b82 */ /* 0x000e700000000a00 */
[----:B------:R-:W1:Y:S01]  /*4bf0*/  LDC.64 R58, c[0x0][0x8b0] ;  /* 0x00022c00ff3a7b82 */ /* 0x000e620000000a00 */
[----:B---3--:R-:W-:-:S07]  /*4c00*/  IMAD.IADD R32, R0, 0x1, R32 ;  /* 0x0000000100207824 */ /* 0x008fce00078e0220 */
[----:B------:R-:W3:Y:S08]  /*4c10*/  LDC.64 R56, c[0x0][0x8a8] ;  /* 0x00022a00ff387b82 */ /* 0x000ef00000000a00 */
[----:B--2-4-:R-:W1:Y:S02]  /*4c20*/  LDC R66, c[0x0][0x374] ;  /* 0x0000dd00ff427b82 */ /* 0x014e640000000800 */
.L_x_125:
[----:B------:R-:W-:Y:S02]  /*4c30*/  LEA R0, R80, UR48, 0x3 ;  /* 0x0000003050007c11 */ /* 0x000fe4000f8e18ff */
[----:B------:R-:W-:Y:S02]  /*4c40*/  SHF.L.U32 R2, R72, 0x1f, RZ ;  /* 0x0000001f48027819 */ /* 0x000fe400000006ff */
[----:B------:R-:W-:Y:S02]  /*4c50*/  LEA R16, R80, UR48, 0x4 ;  /* 0x0000003050107c11 */ /* 0x000fe4000f8e20ff */
[----:B------:R-:W2:Y:S02]  /*4c60*/  SYNCS.PHASECHK.TRANS64.TRYWAIT P0, [R0+URZ+0x80], R2 ;  /* 0x00008002000075a7 */ /* 0x000ea400080011ff */
[----:B--2---:R-:W-:Y:S05]  /*4c70*/  @!P0 BRA `(.L_x_82) ;  /* 0x0000003c00a48947 */ /* 0x004fea0003800000 */
.L_x_171:
[----:B------:R-:W4:Y:S01]  /*4c80*/  LDC.64 R10, c[0x0][0xb10] ;  /* 0x0002c400ff0a7b82 */ /* 0x000f220000000a00 */
[----:B------:R-:W3:Y:S01]  /*4c90*/  LDS.128 R16, [R16+0x110] ;  /* 0x0001100010107984 */ /* 0x000ee20000000c00 */
[----:B-1----:R-:W-:Y:S01]  /*4ca0*/  ISETP.NE.AND P1, PT, R27, 0x1, PT ;  /* 0x000000011b00780c */ /* 0x002fe20003f25270 */
[----:B--2---:R-:W-:Y:S01]  /*4cb0*/  VIADD R0, R0, 0x90 ;  /* 0x0000009000007836 */ /* 0x004fe20000000000 */
[----:B------:R-:W-:Y:S04]  /*4cc0*/  ISETP.GE.AND P0, PT, R26, 0x1, PT ;  /* 0x000000011a00780c */ /* 0x000fe80003f06270 */
[----:B------:R-:W1:Y:S01]  /*4cd0*/  LDC.64 R8, c[0x0][0xb18] ;  /* 0x0002c600ff087b82 */ /* 0x000e620000000a00 */
[----:B------:R-:W-:Y:S01]  /*4ce0*/  PRMT R0, RZ, 0x654, R0 ;  /* 0x00000654ff007816 */ /* 0x000fe20000000000 */
[----:B------:R-:W-:Y:S01]  /*4cf0*/  @!PT LDS RZ, [RZ] ;  /* 0x00000000fffff984 */ /* 0x000fe20000000800 */
[----:B------:R-:W-:Y:S01]  /*4d00*/  @!PT LDS RZ, [RZ] ;  /* 0x00000000fffff984 */ /* 0x000fe20000000800 */
[----:B------:R-:W-:Y:S01]  /*4d10*/  @!PT LDS RZ, [RZ] ;  /* 0x00000000fffff984 */ /* 0x000fe20000000800 */
[----:B------:R-:W-:Y:S01]  /*4d20*/  @!PT LDS RZ, [RZ] ;  /* 0x00000000fffff984 */ /* 0x000fe20000000800 */
[----:B------:R2:W-:Y:S06]  /*4d30*/  MEMBAR.ALL.CTA ;  /* 0x0000000000007992 */ /* 0x0005ec0000008000 */
[----:B--2---:R-:W2:Y:S01]  /*4d40*/  FENCE.VIEW.ASYNC.S ;  /* 0x00000000000073c6 */ /* 0x004ea20000000000 */
[----:B------:R-:W1:Y:S08]  /*4d50*/  @!P1 LDC R12, c[0x0][0xb20] ;  /* 0x0002c800ff0c9b82 */ /* 0x000e700000000800 */
[----:B------:R-:W1:Y:S01]  /*4d60*/  @!P1 LDC R7, c[0x0][0xb0c] ;  /* 0x0002c300ff079b82 */ /* 0x000e620000000800 */
[----:B--2---:R2:W-:Y:S01]  /*4d70*/  SYNCS.ARRIVE.TRANS64.RED.A1T0 RZ, [R0+URZ], RZ ;  /* 0x000000ff00ff79a7 */ /* 0x0045e200081004ff */
[----:B---3--:R-:W-:Y:S04]  /*4d80*/  LOP3.LUT P4, RZ, R18, 0x1, RZ, 0xc0, !PT ;  /* 0x0000000112ff7812 */ /* 0x008fe8000788c0ff */
[----:B------:R-:W-:Y:S09]  /*4d90*/  P2R R78, PR, RZ, 0x10 ;  /* 0x00000010ff4e7803 */ /* 0x000ff20000000000 */
[----:B------:R-:W-:Y:S02]  /*4da0*/  @P4 MOV R30, R16 ;  /* 0x00000010001e4202 */ /* 0x000fe40000000f00 */
[----:B------:R-:W-:Y:S01]  /*4db0*/  @P4 LOP3.LUT R29, R17, 0xffff, RZ, 0xc0, !PT ;  /* 0x0000ffff111d4812 */ /* 0x000fe200078ec0ff */
[----:B--2-4-:R-:W-:Y:S06]  /*4dc0*/  @!P0 BRA `(.L_x_83) ;  /* 0x0000000000a48947 */ /* 0x014fec0003800000 */
[----:B------:R-:W-:Y:S01]  /*4dd0*/  IMAD.HI.U32 R0, R66, R25, RZ ;  /* 0x0000001942007227 */ /* 0x000fe200078e00ff */
[----:B------:R-:W-:Y:S02]  /*4de0*/  ISETP.NE.AND P0, PT, R24, 0x1, PT ;  /* 0x000000011800780c */ /* 0x000fe40003f05270 */
[----:B------:R-:W-:Y:S01]  /*4df0*/  ISETP.NE.AND P2, PT, R26, 0x1, PT ;  /* 0x000000011a00780c */ /* 0x000fe20003f45270 */
[----:B------:R-:W-:Y:S01]  /*4e00*/  IMAD.HI.U32 R4, R67, R60, RZ ;  /* 0x0000003c43047227 */ /* 0x000fe200078e00ff */
[----:B------:R-:W-:Y:S02]  /*4e10*/  SHF.R.U32.HI R0, RZ, R65, R0 ;  /* 0x00000041ff007219 */ /* 0x000fe40000011600 */
[----:B------:R-:W-:Y:S01]  /*4e20*/  ISETP.NE.AND P3, PT, R28, 0x1, PT ;  /* 0x000000011c00780c */ /* 0x000fe20003f65270 */
[----:B------:R-:W-:Y:S01]  /*4e30*/  IMAD.HI.U32 R6, R29, R25, RZ ;  /* 0x000000191d067227 */ /* 0x000fe200078e00ff */
[-C--:B------:R-:W-:Y:S02]  /*4e40*/  SHF.R.U32.HI R4, RZ, R61.reuse, R4 ;  /* 0x0000003dff047219 */ /* 0x080fe40000011604 */
[----:B------:R-:W-:Y:S01]  /*4e50*/  SEL R0, R66, R0, !P0 ;  /* 0x0000000042007207 */ /* 0x000fe20004000000 */
[----:B------:R-:W-:Y:S01]  /*4e60*/  IMAD.HI.U32 R5, R30, R60, RZ ;  /* 0x0000003c1e057227 */ /* 0x000fe200078e00ff */
[----:B------:R-:W-:Y:S03]  /*4e70*/  SEL R4, R67, R4, !P3 ;  /* 0x0000000443047207 */ /* 0x000fe60005800000 */
[-C--:B------:R-:W-:Y:S01]  /*4e80*/  IMAD.HI.U32 R3, R0, R22.reuse, RZ ;  /* 0x0000001600037227 */ /* 0x080fe200078e00ff */
[----:B------:R-:W-:Y:S03]  /*4e90*/  SHF.R.U32.HI R5, RZ, R61, R5 ;  /* 0x0000003dff057219 */ /* 0x000fe60000011605 */
[----:B------:R-:W-:Y:S01]  /*4ea0*/  IMAD.HI.U32 R2, R4, R22, RZ ;  /* 0x0000001604027227 */ /* 0x000fe200078e00ff */
[----:B------:R-:W-:Y:S02]  /*4eb0*/  @P2 SHF.R.U32.HI R0, RZ, R23, R3 ;  /* 0x00000017ff002219 */ /* 0x000fe40000011603 */
[----:B------:R-:W-:Y:S02]  /*4ec0*/  SHF.R.U32.HI R3, RZ, R65, R6 ;  /* 0x00000041ff037219 */ /* 0x000fe40000011606 */
[----:B------:R-:W-:Y:S01]  /*4ed0*/  @P2 SHF.R.U32.HI R4, RZ, R23, R2 ;  /* 0x00000017ff042219 */ /* 0x000fe20000011602 */
[----:B------:R-:W-:Y:S01]  /*4ee0*/  IMAD R0, R26, R0, RZ ;  /* 0x000000001a007224 */ /* 0x000fe200078e02ff */
[----:B------:R-:W-:Y:S02]  /*4ef0*/  SEL R3, R29, R3, !P0 ;  /* 0x000000031d037207 */ /* 0x000fe40004000000 */
[----:B------:R-:W-:Y:S01]  /*4f00*/  SEL R2, R30, R5, !P3 ;  /* 0x000000051e027207 */ /* 0x000fe20005800000 */
[----:B------:R-:W-:Y:S01]  /*4f10*/  IMAD R5, R26, R4, RZ ;  /* 0x000000041a057224 */ /* 0x000fe200078e02ff */
[C---:B------:R-:W-:Y:S01]  /*4f20*/  ISETP.GE.AND P0, PT, R3.reuse, R0, PT ;  /* 0x000000000300720c */ /* 0x040fe20003f06270 */
[C---:B------:R-:W-:Y:S03]  /*4f30*/  IMAD.HI.U32 R0, R3.reuse, R22, RZ ;  /* 0x0000001603007227 */ /* 0x040fe600078e00ff */
[C---:B------:R-:W-:Y:S02]  /*4f40*/  ISETP.GE.OR P0, PT, R2.reuse, R5, P0 ;  /* 0x000000050200720c */ /* 0x040fe40000706670 */
[----:B------:R-:W-:Y:S04]  /*4f50*/  SHF.R.U32.HI R0, RZ, R23, R0 ;  /* 0x00000017ff007219 */ /* 0x000fe80000011600 */
[C---:B------:R-:W-:Y:S05]  /*4f60*/  SEL R6, R3.reuse, R0, !P2 ;  /* 0x0000000003067207 */ /* 0x040fea0005000000 */
        /* <DEDUP_REMOVED lines=14> */
[----:B------:R-:W-:Y:S07]  /*5050*/  IMAD R29, R3, R24, R29 ;  /* 0x00000018031d7224 */ /* 0x000fee00078e021d */
.L_x_83:
[----:B-1----:R-:W-:Y:S01]  /*5060*/  @!P1 ISETP.NE.AND P0, PT, R8, 0x1, PT ;  /* 0x000000010800980c */ /* 0x002fe20003f05270 */
[----:B------:R-:W-:Y:S01]  /*5070*/  @!P1 IMAD.HI.U32 R2, R29, R9, RZ ;  /* 0x000000091d029227 */ /* 0x000fe200078e00ff */
[----:B------:R-:W-:Y:S01]  /*5080*/  R2UR UR42, R15 ;  /* 0x000000000f2a72ca */ /* 0x000fe200000e0000 */
[----:B------:R-:W-:Y:S01]  /*5090*/  BSSY.RECONVERGENT B6, `(.L_x_84) ;  /* 0x0000031000067945 */ /* 0x000fe20003800200 */
[----:B------:R-:W-:Y:S01]  /*50a0*/  R2UR UR41, R14 ;  /* 0x000000000e2972ca */ /* 0x000fe200000e0000 */
[----:B------:R-:W-:Y:S01]  /*50b0*/  @!P1 IMAD.HI.U32 R0, R30, R10, RZ ;  /* 0x0000000a1e009227 */ /* 0x000fe200078e00ff */
[----:B------:R-:W-:Y:S02]  /*50c0*/  @!P1 SHF.R.U32.HI R2, RZ, R12, R2 ;  /* 0x0000000cff029219 */ /* 0x000fe40000011602 */
[----:B------:R-:W-:Y:S01]  /*50d0*/  @!P1 ISETP.NE.AND P2, PT, R7, 0x1, PT ;  /* 0x000000010700980c */ /* 0x000fe20003f45270 */
[----:B------:R-:W-:Y:S01]  /*50e0*/  VIADD R80, R80, 0x1 ;  /* 0x0000000150507836 */ /* 0x000fe20000000000 */
[----:B------:R-:W-:Y:S02]  /*50f0*/  @!P1 SEL R2, R29, R2, !P0 ;  /* 0x000000021d029207 */ /* 0x000fe40004000000 */
[----:B------:R-:W-:Y:S02]  /*5100*/  @!P1 SHF.R.U32.HI R0, RZ, R11, R0 ;  /* 0x0000000bff009219 */ /* 0x000fe40000011600 */
[----:B------:R-:W-:Y:S01]  /*5110*/  LOP3.LUT P0, RZ, R70, 0x3f0, RZ, 0xc0, !PT ;  /* 0x000003f046ff7812 */ /* 0x000fe2000780c0ff */
[----:B------:R-:W-:Y:S01]  /*5120*/  USHF.L.U32 UR42, UR42, 0x6, URZ ;  /* 0x000000062a2a7899 */ /* 0x000fe200080006ff */
[----:B------:R-:W-:Y:S01]  /*5130*/  @!P1 SEL R3, R30, R0, !P2 ;  /* 0x000000001e039207 */ /* 0x000fe20005000000 */
[----:B------:R-:W-:Y:S01]  /*5140*/  USHF.L.U32 UR41, UR41, 0x7, URZ ;  /* 0x0000000729297899 */ /* 0x000fe200080006ff */
[----:B------:R-:W-:Y:S03]  /*5150*/  @P4 SHF.R.U32.HI R71, RZ, 0x10, R17 ;  /* 0x00000010ff474819 */ /* 0x000fe60000011611 */
[----:B------:R-:W-:Y:S02]  /*5160*/  @!P1 IMAD.IADD R0, R2, 0x1, -R3 ;  /* 0x0000000102009824 */ /* 0x000fe400078e0a03 */
[----:B------:R-:W-:Y:S02]  /*5170*/  @!P1 IMAD.IADD R2, R3, 0x1, -R2 ;  /* 0x0000000103029824 */ /* 0x000fe400078e0a02 */
[----:B------:R-:W-:Y:S02]  /*5180*/  @!P1 IMAD R30, R0, R7, R30 ;  /* 0x00000007001e9224 */ /* 0x000fe400078e021e */
[----:B------:R-:W-:Y:S01]  /*5190*/  @!P1 IMAD R29, R2, R8, R29 ;  /* 0x00000008021d9224 */ /* 0x000fe200078e021d */
[----:B------:R-:W-:Y:S06]  /*51a0*/  @!P0 BRA `(.L_x_85) ;  /* 0x00000000007c8947 */ /* 0x000fec0003800000 */
[----:B------:R-:W1:Y:S01]  /*51b0*/  LDCU.64 UR8, c[0x4][0x80] ;  /* 0x01001000ff0877ac */ /* 0x000e620008000a00 */
[----:B------:R-:W-:Y:S01]  /*51c0*/  MOV R2, 0x0 ;  /* 0x0000000000027802 */ /* 0x000fe20000000f00 */
[----:B------:R-:W-:Y:S02]  /*51d0*/  HFMA2 R12, -RZ, RZ, 0, 5.9604644775390625e-08 ;  /* 0x00000001ff0c7431 */ /* 0x000fe400000001ff */
[----:B------:R-:W-:Y:S01]  /*51e0*/  IMAD.MOV.U32 R8, RZ, RZ, 0x70 ;  /* 0x00000070ff087424 */ /* 0x000fe200078e00ff */
[----:B------:R2:W3:Y:S01]  /*51f0*/  LDC.64 R14, c[0x4][R2] ;  /* 0x01000000020e7b82 */ /* 0x0004e20000000a00 */
[----:B------:R-:W4:Y:S01]  /*5200*/  LDCU.64 UR6, c[0x4][0x88] ;  /* 0x01001100ff0677ac */ /* 0x000f220008000a00 */
[----:B------:R-:W-:Y:S01]  /*5210*/  IMAD.MOV.U32 R13, RZ, RZ, RZ ;  /* 0x000000ffff0d7224 */ /* 0x000fe200078e00ff */
[----:B------:R-:W2:Y:S01]  /*5220*/  LDCU.64 UR4, c[0x4][0x8] ;  /* 0x01000100ff0477ac */ /* 0x000ea20008000a00 */
[----:B-1----:R-:W-:Y:S01]  /*5230*/  MOV R5, UR9 ;  /* 0x0000000900057c02 */ /* 0x002fe20008000f00 */
[----:B------:R-:W-:Y:S01]  /*5240*/  IMAD.U32 R4, RZ, RZ, UR8 ;  /* 0x00000008ff047e24 */ /* 0x000fe2000f8e00ff */
[----:B----4-:R-:W-:Y:S01]  /*5250*/  MOV R7, UR7 ;  /* 0x0000000700077c02 */ /* 0x010fe20008000f00 */
[----:B------:R-:W-:Y:S01]  /*5260*/  IMAD.U32 R6, RZ, RZ, UR6 ;  /* 0x00000006ff067e24 */ /* 0x000fe2000f8e00ff */
[----:B--2---:R-:W-:Y:S01]  /*5270*/  MOV R11, UR5 ;  /* 0x00000005000b7c02 */ /* 0x004fe20008000f00 */
[----:B------:R-:W-:Y:S02]  /*5280*/  IMAD.U32 R10, RZ, RZ, UR4 ;  /* 0x00000004ff0a7e24 */ /* 0x000fe4000f8e00ff */
[----:B------:R-:W-:Y:S07]  /*5290*/  LEPC R20, `(.L_x_86) ;  /* 0x000000001014794e */ /* 0x000fee0000000000 */
[----:B---3-5:R-:W-:Y:S05]  /*52a0*/  CALL.ABS.NOINC R14 ;  /* 0x000000000e007343 */ /* 0x028fea0003c00000 */
.L_x_86:
[----:B------:R-:W1:Y:S01]  /*52b0*/  LDCU.64 UR8, c[0x4][0x80] ;  /* 0x01001000ff0877ac */ /* 0x000e620008000a00 */
[----:B------:R-:W2:Y:S01]  /*52c0*/  LDC.64 R2, c[0x4][R2] ;  /* 0x0100000002027b82 */ /* 0x000ea20000000a00 */
[----:B------:R-:W-:Y:S02]  /*52d0*/  HFMA2 R12, -RZ, RZ, 0, 5.9604644775390625e-08 ;  /* 0x00000001ff0c7431 */ /* 0x000fe400000001ff */
[----:B------:R-:W-:Y:S02]  /*52e0*/  IMAD.MOV.U32 R8, RZ, RZ, 0x70 ;  /* 0x00000070ff087424 */ /* 0x000fe400078e00ff */
[----:B------:R-:W-:Y:S01]  /*52f0*/  IMAD.MOV.U32 R13, RZ, RZ, RZ ;  /* 0x000000ffff0d7224 */ /* 0x000fe200078e00ff */
[----:B------:R-:W3:Y:S01]  /*5300*/  LDCU.64 UR6, c[0x4][0x88] ;  /* 0x01001100ff0677ac */ /* 0x000ee20008000a00 */
[----:B------:R-:W4:Y:S01]  /*5310*/  LDCU.64 UR4, c[0x4][0x8] ;  /* 0x01000100ff0477ac */ /* 0x000f220008000a00 */
[----:B-1----:R-:W-:Y:S02]  /*5320*/  MOV R4, UR8 ;  /* 0x0000000800047c02 */ /* 0x002fe40008000f00 */
[----:B------:R-:W-:Y:S02]  /*5330*/  MOV R5, UR9 ;  /* 0x0000000900057c02 */ /* 0x000fe40008000f00 */
[----:B---3--:R-:W-:Y:S01]  /*5340*/  MOV R7, UR7 ;  /* 0x0000000700077c02 */ /* 0x008fe20008000f00 */
[----:B------:R-:W-:Y:S01]  /*5350*/  IMAD.U32 R6, RZ, RZ, UR6 ;  /* 0x00000006ff067e24 */ /* 0x000fe2000f8e00ff */
[----:B----4-:R-:W-:Y:S01]  /*5360*/  MOV R11, UR5 ;  /* 0x00000005000b7c02 */ /* 0x010fe20008000f00 */
[----:B------:R-:W-:Y:S02]  /*5370*/  IMAD.U32 R10, RZ, RZ, UR4 ;  /* 0x00000004ff0a7e24 */ /* 0x000fe4000f8e00ff */
[----:B------:R-:W-:Y:S07]  /*5380*/  LEPC R20, `(.L_x_85) ;  /* 0x000000001014794e */ /* 0x000fee0000000000 */
[----:B--2---:R-:W-:Y:S05]  /*5390*/  CALL.ABS.NOINC R2 ;  /* 0x0000000002007343 */ /* 0x004fea0003c00000 */
.L_x_85:
[----:B------:R-:W-:Y:S05]  /*53a0*/  BSYNC.RECONVERGENT B6 ;  /* 0x0000000000067941 */ /* 0x000fea0003800200 */
.L_x_84:
[----:B------:R-:W-:Y:S01]  /*53b0*/  ISETP.NE.U32.AND P4, PT, R58, RZ, PT ;  /* 0x000000ff3a00720c */ /* 0x000fe20003f85070 */
[----:B------:R-:W-:Y:S01]  /*53c0*/  UISETP.NE.AND UP2, UPT, UR50, URZ, UPT ;  /* 0x000000ff3200728c */ /* 0x000fe2000bf45270 */
[----:B------:R-:W-:Y:S01]  /*53d0*/  ISETP.NE.U32.AND P2, PT, RZ, UR38, PT ;  /* 0x00000026ff007c0c */ /* 0x000fe2000bf45070 */
[----:B------:R-:W-:Y:S01]  /*53e0*/  UISETP.NE.U32.AND UP1, UPT, UR44, URZ, UPT ;  /* 0x000000ff2c00728c */ /* 0x000fe2000bf25070 */
[----:B------:R-:W-:Y:S01]  /*53f0*/  ISETP.NE.AND.EX P4, PT, R59, RZ, PT, P4 ;  /* 0x000000ff3b00720c */ /* 0x000fe20003f85340 */
[----:B------:R-:W-:Y:S01]  /*5400*/  UPLOP3.LUT UP0, UPT, UPT, UPT, UPT, 0x40, 0x4 ;  /* 0x000000000004789c */ /* 0x000fe20003f0e870 */
[----:B------:R-:W-:Y:S01]  /*5410*/  ISETP.NE.AND.EX P2, PT, RZ, UR39, PT, P2 ;  /* 0x00000027ff007c0c */ /* 0x000fe2000bf45320 */
[----:B------:R-:W-:Y:S01]  /*5420*/  UISETP.NE.AND.EX UP1, UPT, UR45, URZ, UPT, UP1 ;  /* 0x000000ff2d00728c */ /* 0x000fe2000bf25310 */
[----:B------:R-:W-:Y:S04]  /*5430*/  PLOP3.LUT P1, PT, PT, PT, UP2, 0x80, 0x8 ;  /* 0x000000000008781c */ /* 0x000fe80003f2f028 */
[----:B------:R-:W-:Y:S06]  /*5440*/  @UP2 UPLOP3.LUT UP0, UPT, UPT, UPT, UP1, 0x80, 0x8 ;  /* 0x000000000008289c */ /* 0x000fec0003f0f010 */
[----:B------:R-:W-:Y:S01]  /*5450*/  PLOP3.LUT P0, PT, PT, PT, UP0, 0x80, 0x8 ;  /* 0x000000000008781c */ /* 0x000fe20003f0f008 */
[----:B------:R-:W-:Y:S01]  /*5460*/  @!UPT UIADD3 URZ, UPT, UPT, URZ, URZ, URZ ;  /* 0x000000fffffff290 */ /* 0x000fe2000fffe0ff */
[----:B------:R-:W-:Y:S11]  /*5470*/  BRA.U !UP1, `(.L_x_87) ;  /* 0x0000000109387547 */ /* 0x000ff6000b800000 */
[----:B------:R-:W-:Y:S01]  /*5480*/  UISETP.NE.U32.AND UP0, UPT, UR38, URZ, UPT ;  /* 0x000000ff2600728c */ /* 0x000fe2000bf05070 */
[----:B------:R-:W-:Y:S02]  /*5490*/  HFMA2 R0, -RZ, RZ, 0, 5.9604644775390625e-08 ;  /* 0x00000001ff007431 */ /* 0x000fe400000001ff */
[----:B------:R-:W-:Y:S01]  /*54a0*/  IMAD.MOV.U32 R64, RZ, RZ, 0x1 ;  /* 0x00000001ff407424 */ /* 0x000fe200078e00ff */
[----:B------:R-:W-:Y:S06]  /*54b0*/  UISETP.NE.AND.EX UP0, UPT, UR39, URZ, UPT, UP0 ;  /* 0x000000ff2700728c */ /* 0x000fec000bf05300 */
[----:B------:R-:W-:Y:S05]  /*54c0*/  PLOP3.LUT P3, PT, PT, PT, UP0, 0x80, 0x8 ;  /* 0x000000000008781c */ /* 0x000fea0003f6f008 */
[----:B------:R-:W1:Y:S01]  /*54d0*/  @UP0 LDCU.64 UR6, c[0x0][0x888] ;  /* 0x00011100ff0607ac */ /* 0x000e620008000a00 */
[----:B------:R-:W-:Y:S07]  /*54e0*/  @UP0 UIMAD UR4, UR36, UR44, URZ ;  /* 0x0000002c240402a4 */ /* 0x000fee000f8e02ff */
[----:B------:R-:W-:Y:S01]  /*54f0*/  @!P3 PRMT R64, R0, 0x7610, R64 ;  /* 0x000076100040b816 */ /* 0x000fe20000000040 */
[----:B-1----:R-:W-:Y:S03]  /*5500*/  @UP0 UIMAD.WIDE UR6, UR4, 0x4, UR6 ;  /* 0x00000004040608a5 */ /* 0x002fe6000f8e0206 */
[----:B------:R-:W1:Y:S03]  /*5510*/  @!UP0 LDCU UR4, c[0x0][0x880] ;  /* 0x00011000ff0487ac */ /* 0x000e660008000800 */
[----:B------:R-:W-:Y:S01]  /*5520*/  IMAD.U32 R2, RZ, RZ, UR6 ;  /* 0x00000006ff027e24 */ /* 0x000fe2000f8e00ff */
[----:B------:R-:W-:Y:S05]  /*5530*/  MOV R3, UR7 ;  /* 0x0000000700037c02 */ /* 0x000fea0008000f00 */
[----:B-----5:R2:W5:Y:S02]  /*5540*/  @P3 LDG.E R35, desc[UR46][R2.64] ;  /* 0x0000002e02233981 */ /* 0x020564000c1e1900 */
[----:B-12---:R-:W-:Y:S02]  /*5550*/  @!P3 IMAD.U32 R35, RZ, RZ, UR4 ;  /* 0x00000004ff23be24 */ /* 0x006fe4000f8e00ff */
.L_x_87:
[----:B------:R-:W-:Y:S05]  /*5560*/  @!P4 BRA `(.L_x_88) ;  /* 0x000000000020c947 */ /* 0x000fea0003800000 */
[----:B------:R-:W-:Y:S04]  /*5570*/  ISETP.NE.U32.AND P3, PT, R56, RZ, PT ;  /* 0x000000ff3800720c */ /* 0x000fe80003f65070 */
[----:B------:R-:W-:Y:S11]  /*5580*/  ISETP.NE.AND.EX P3, PT, R57, RZ, PT, P3 ;  /* 0x000000ff3900720c */ /* 0x000ff60003f65330 */
[----:B------:R-:W-:Y:S02]  /*5590*/  @!UPT UIADD3 URZ, UPT, UPT, URZ, URZ, URZ ;  /* 0x000000fffffff290 */ /* 0x000fe4000fffe0ff */
[----:B------:R-:W1:Y:S01]  /*55a0*/  @P3 LDC.64 R2, c[0x0][0x8a8] ;  /* 0x00022a00ff023b82 */ /* 0x000e620000000a00 */
[----:B------:R-:W-:Y:S04]  /*55b0*/  @P3 IMAD R0, R58, UR36, RZ ;  /* 0x000000243a003c24 */ /* 0x000fe8000f8e02ff */
[----:B-1----:R-:W-:Y:S05]  /*55c0*/  @P3 IMAD.WIDE R2, R0, 0x4, R2 ;  /* 0x0000000400023825 */ /* 0x002fea00078e0202 */
[----:B-----5:R1:W5:Y:S02]  /*55d0*/  @P3 LDG.E R33, desc[UR46][R2.64] ;  /* 0x0000002e02213981 */ /* 0x020364000c1e1900 */
[----:B-1----:R-:W2:Y:S02]  /*55e0*/  @!P3 LDC R33, c[0x0][0x8a0] ;  /* 0x00022800ff21bb82 */ /* 0x002ea40000000800 */
.L_x_88:
[----:B-----5:R-:W-:Y:S01]  /*55f0*/  FSETP.NEU.AND P3, PT, R35, RZ, PT ;  /* 0x000000ff2300720b */ /* 0x020fe20003f6d000 */
[----:B------:R-:W-:Y:S01]  /*5600*/  IMAD.SHL.U32 R88, R68, 0x4, RZ ;  /* 0x0000000444587824 */ /* 0x000fe200078e00ff */
[----:B------:R-:W-:Y:S01]  /*5610*/  SEL R4, RZ, 0xffffffff, P2 ;  /* 0xffffffffff047807 */ /* 0x000fe20001000000 */
[----:B------:R-:W-:Y:S01]  /*5620*/  BSSY B1, `(.L_x_89) ;  /* 0x0000043000017945 */ /* 0x000fe20003800000 */
[----:B------:R-:W-:Y:S01]  /*5630*/  @P1 LOP3.LUT P2, RZ, R64, 0xff, RZ, 0xc0, !PT ;  /* 0x000000ff40ff1812 */ /* 0x000fe2000784c0ff */
[----:B------:R-:W-:Y:S01]  /*5640*/  VIADD R83, R88, UR48 ;  /* 0x0000003058537c36 */ /* 0x000fe20008000000 */
[----:B------:R-:W-:Y:S01]  /*5650*/  @P1 SEL R0, RZ, 0xffffffff, P3 ;  /* 0xffffffffff001807 */ /* 0x000fe20001800000 */
[----:B------:R-:W-:Y:S01]  /*5660*/  IMAD.MOV.U32 R89, RZ, RZ, 0x1 ;  /* 0x00000001ff597424 */ /* 0x000fe200078e00ff */
[----:B------:R-:W-:Y:S01]  /*5670*/  LOP3.LUT R74, R74, 0x1, RZ, 0x3c, !PT ;  /* 0x000000014a4a7812 */ /* 0x000fe200078e3cff */
[----:B------:R-:W-:Y:S01]  /*5680*/  IMAD.MOV.U32 R87, RZ, RZ, RZ ;  /* 0x000000ffff577224 */ /* 0x000fe200078e00ff */
[----:B------:R-:W-:Y:S02]  /*5690*/  @P0 SEL R0, R4, R0, !P2 ;  /* 0x0000000004000207 */ /* 0x000fe40005000000 */
[----:B------:R-:W-:Y:S02]  /*56a0*/  CS2R R46, SRZ ;  /* 0x00000000002e7805 */ /* 0x000fe4000001ff00 */
[----:B------:R-:W-:Y:S02]  /*56b0*/  LEA R84, R31, UR48, 0x3 ;  /* 0x000000301f547c11 */ /* 0x000fe4000f8e18ff */
[----:B------:R-:W-:Y:S02]  /*56c0*/  CS2R R44, SRZ ;  /* 0x00000000002c7805 */ /* 0x000fe4000001ff00 */
[----:B------:R-:W-:Y:S02]  /*56d0*/  @P1 LOP3.LUT R0, R0, 0x1, RZ, 0xc0, !PT ;  /* 0x0000000100001812 */ /* 0x000fe400078ec0ff */
[----:B------:R-:W-:Y:S02]  /*56e0*/  CS2R R42, SRZ ;  /* 0x00000000002a7805 */ /* 0x000fe4000001ff00 */
[----:B------:R-:W-:Y:S02]  /*56f0*/  SHF.L.U32 R2, R73, 0x1f, RZ ;  /* 0x0000001f49027819 */ /* 0x000fe400000006ff */
[----:B------:R-:W-:Y:S02]  /*5700*/  CS2R R40, SRZ ;  /* 0x0000000000287805 */ /* 0x000fe4000001ff00 */
[----:B------:R-:W-:Y:S02]  /*5710*/  ISETP.NE.U32.OR P6, PT, R0, 0x1, !P1 ;  /* 0x000000010000780c */ /* 0x000fe40004fc5470 */
[----:B------:R-:W-:Y:S02]  /*5720*/  CS2R R50, SRZ ;  /* 0x0000000000327805 */ /* 0x000fe4000001ff00 */
[----:B------:R-:W-:Y:S02]  /*5730*/  PLOP3.LUT P2, PT, PT, PT, UP1, 0x80, 0x8 ;  /* 0x000000000008781c */ /* 0x000fe40003f4f018 */
[----:B------:R-:W-:Y:S02]  /*5740*/  CS2R R48, SRZ ;  /* 0x0000000000307805 */ /* 0x000fe4000001ff00 */
[----:B------:R-:W-:Y:S02]  /*5750*/  LEA.HI R34, R31, R31, RZ, 0x1 ;  /* 0x0000001f1f227211 */ /* 0x000fe400078f08ff */
[----:B------:R-:W-:Y:S02]  /*5760*/  CS2R R54, SRZ ;  /* 0x0000000000367805 */ /* 0x000fe4000001ff00 */
[----:B------:R-:W-:Y:S02]  /*5770*/  LOP3.LUT P4, R79, R64, 0xff, RZ, 0xc0, !PT ;  /* 0x000000ff404f7812 */ /* 0x000fe4000788c0ff */
[----:B------:R-:W-:Y:S02]  /*5780*/  CS2R R52, SRZ ;  /* 0x0000000000347805 */ /* 0x000fe4000001ff00 */
[----:B------:R-:W-:Y:S01]  /*5790*/  SEL R3, RZ, 0xffffffff, P3 ;  /* 0xffffffffff037807 */ /* 0x000fe20001800000 */
[----:B------:R-:W-:Y:S01]  /*57a0*/  VIADD R85, R83, 0x400 ;  /* 0x0000040053557836 */ /* 0x000fe20000000000 */
[----:B------:R-:W-:Y:S01]  /*57b0*/  P2R R81, PR, RZ, 0x40 ;  /* 0x00000040ff517803 */ /* 0x000fe20000000000 */
[----:B------:R-:W-:Y:S01]  /*57c0*/  IMAD.IADD R82, R75, 0x1, R83 ;  /* 0x000000014b527824 */ /* 0x000fe200078e0253 */
[----:B------:R-:W-:Y:S02]  /*57d0*/  @P6 SHF.L.U32 R0, R74, 0x1f, RZ ;  /* 0x0000001f4a006819 */ /* 0x000fe400000006ff */
[----:B------:R-:W-:Y:S02]  /*57e0*/  @P2 SEL R3, R4, R3, !P4 ;  /* 0x0000000304032207 */ /* 0x000fe40006000000 */
[----:B------:R1:W3:Y:S02]  /*57f0*/  @P6 SYNCS.PHASECHK.TRANS64.TRYWAIT P1, [UR48+0x30], R0 ;  /* 0x00003000ff0065a7 */ /* 0x0002e40008021130 */
[----:B------:R-:W-:Y:S04]  /*5800*/  LOP3.LUT R3, R3, 0x1, RZ, 0xc0, !PT ;  /* 0x0000000103037812 */ /* 0x000fe800078ec0ff */
[----:B------:R-:W-:Y:S04]  /*5810*/  ISETP.NE.U32.AND P5, PT, R3, 0x1, PT ;  /* 0x000000010300780c */ /* 0x000fe80003fa5070 */
[----:B------:R-:W-:Y:S01]  /*5820*/  P2R R90, PR, RZ, 0x20 ;  /* 0x00000020ff5a7803 */ /* 0x000fe20000000000 */
[----:B------:R4:W2:Y:S01]  /*5830*/  SYNCS.PHASECHK.TRANS64.TRYWAIT P0, [R84+URZ+0xa0], R2 ;  /* 0x0000a002540075a7 */ /* 0x0008a200080011ff */
[C---:B-1----:R-:W-:Y:S01]  /*5840*/  IMAD.SHL.U32 R0, R34.reuse, 0x40, RZ ;  /* 0x0000004022007824 */ /* 0x042fe200078e00ff */
[----:B------:R-:W-:Y:S04]  /*5850*/  LOP3.LUT R34, R34, 0xffe, RZ, 0xc0, !PT ;  /* 0x00000ffe22227812 */ /* 0x000fe800078ec0ff */
[----:B------:R-:W-:Y:S01]  /*5860*/  LOP3.LUT R0, R0, 0xffffff80, RZ, 0xc0, !PT ;  /* 0xffffff8000007812 */ /* 0x000fe200078ec0ff */
[----:B------:R-:W-:Y:S04]  /*5870*/  IMAD.IADD R34, R31, 0x1, -R34 ;  /* 0x000000011f227824 */ /* 0x000fe800078e0a22 */
[----:B------:R-:W-:Y:S04]  /*5880*/  IMAD.IADD R0, R32, 0x1, R0 ;  /* 0x0000000120007824 */ /* 0x000fe800078e0200 */
[----:B------:R-:W-:Y:S01]  /*5890*/  IMAD R34, R34, 0x100000, R0 ;  /* 0x0010000022227824 */ /* 0x000fe200078e0200 */
[----:B---3--:R-:W-:Y:S01]  /*58a0*/  @P6 SEL R89, RZ, 0x1, !P1 ;  /* 0x00000001ff596807 */ /* 0x008fe20004800000 */
[----:B----4-:R-:W-:Y:S06]  /*58b0*/  @!P6 BRA `(.L_x_90) ;  /* 0x000000000064e947 */ /* 0x010fec0003800000 */
[----:B------:R-:W-:Y:S01]  /*58c0*/  @P5 IMAD R5, R76, 0x4, R85 ;  /* 0x000000044c055824 */ /* 0x000fe200078e0255 */
[----:B------:R-:W-:Y:S01]  /*58d0*/  ISETP.NE.AND P1, PT, R89, RZ, PT ;  /* 0x000000ff5900720c */ /* 0x000fe20003f25270 */
[----:B------:R-:W-:Y:S01]  /*58e0*/  IMAD.MOV.U32 R46, RZ, RZ, RZ ;  /* 0x000000ffff2e7224 */ /* 0x000fe200078e00ff */
[----:B------:R-:W-:Y:S01]  /*58f0*/  BSSY B0, `(.L_x_91) ;  /* 0x000000d000007945 */ /* 0x000fe20003800000 */
[----:B------:R-:W-:Y:S01]  /*5900*/  @P5 IMAD.IADD R4, R75, 0x1, R5 ;  /* 0x000000014b045824 */ /* 0x000fe200078e0205 */
[----:B------:R-:W-:Y:S02]  /*5910*/  CS2R R42, SRZ ;  /* 0x00000000002a7805 */ /* 0x000fe4000001ff00 */
[----:B------:R-:W-:Y:S02]  /*5920*/  CS2R R40, SRZ ;  /* 0x0000000000287805 */ /* 0x000fe4000001ff00 */
[----:B------:R-:W-:Y:S02]  /*5930*/  CS2R R44, SRZ ;  /* 0x00000000002c7805 */ /* 0x000fe4000001ff00 */
[----:B------:R-:W-:Y:S02]  /*5940*/  CS2R R54, SRZ ;  /* 0x0000000000367805 */ /* 0x000fe4000001ff00 */
[----:B------:R-:W-:Y:S02]  /*5950*/  CS2R R52, SRZ ;  /* 0x0000000000347805 */ /* 0x000fe4000001ff00 */
[----:B------:R-:W-:Y:S02]  /*5960*/  CS2R R50, SRZ ;  /* 0x0000000000327805 */ /* 0x000fe4000001ff00 */
[----:B------:R-:W-:Y:S01]  /*5970*/  CS2R R48, SRZ ;  /* 0x0000000000307805 */ /* 0x000fe2000001ff00 */
[----:B------:R-:W-:Y:S06]  /*5980*/  @P1 BRA `(.L_x_92) ;  /* 0x00000000000c1947 */ /* 0x000fec0003800000 */
[----:B------:R-:W-:Y:S04]  /*5990*/  SHF.L.U32 R3, R74, 0x1f, RZ ;  /* 0x0000001f4a037819 */ /* 0x000fe800000006ff */
[----:B------:R-:W1:Y:S02]  /*59a0*/  SYNCS.PHASECHK.TRANS64.TRYWAIT P1, [UR48+0x30], R3 ;  /* 0x00003003ff0075a7 */ /* 0x000e640008021130 */
[----:B-1----:R-:W-:Y:S05]  /*59b0*/  @!P1 BRA `(.L_x_93) ;  /* 0x0000003000689947 */ /* 0x002fea0003800000 */
.L_x_92:
[----:B------:R-:W-:Y:S05]  /*59c0*/  BSYNC B0 ;  /* 0x0000000000007941 */ /* 0x000fea0003800000 */
.L_x_91:
[----:B------:R-:W-:Y:S01]  /*59d0*/  ISETP.NE.AND P1, PT, R90, RZ, PT ;  /* 0x000000ff5a00720c */ /* 0x000fe20003f25270 */
[----:B------:R-:W-:Y:S11]  /*59e0*/  HFMA2 R87, -RZ, RZ, 0, 5.9604644775390625e-08 ;  /* 0x00000001ff577431 */ /* 0x000ff600000001ff */
[----:B------:R-:W-:Y:S01]  /*59f0*/  @!UPT UIADD3 URZ, UPT, UPT, URZ, URZ, URZ ;  /* 0x000000fffffff290 */ /* 0x000fe2000fffe0ff */
[----:B------:R-:W-:Y:S05]  /*5a00*/  @P1 WARPSYNC.ALL ;  /* 0x0000000000001948 */ /* 0x000fea0003800000 */
[----:B------:R3:W4:Y:S04]  /*5a10*/  @P1 LDSM.16.M88.4 R40, [R5] ;  /* 0x000000000528183b */ /* 0x0007280000000200 */
[----:B------:R3:W1:Y:S04]  /*5a20*/  @P1 LDSM.16.M88.4 R44, [R4] ;  /* 0x00000000042c183b */ /* 0x0006680000000200 */
[----:B------:R3:W1:Y:S04]  /*5a30*/  @P1 LDSM.16.M88.4 R52, [R88+UR48+0x400] ;  /* 0x000400305834183b */ /* 0x0006680008000200 */
[----:B------:R3:W1:Y:S02]  /*5a40*/  @P1 LDSM.16.M88.4 R48, [R82+0x400] ;  /* 0x000400005230183b */ /* 0x0006640000000200 */
.L_x_90:
[----:B------:R-:W-:Y:S05]  /*5a50*/  BSYNC B1 ;  /* 0x0000000000017941 */ /* 0x000fea0003800000 */
.L_x_89:
[----:B-1----:R-:W-:Y:S04]  /*5a60*/  SHF.R.U32.HI R0, RZ, 0x15, R34 ;  /* 0x00000015ff007819 */ /* 0x002fe80000011622 */
[----:B------:R-:W-:Y:S01]  /*5a70*/  LOP3.LUT P1, RZ, R0, 0x3, R69, 0x48, !PT ;  /* 0x0000000300ff7812 */ /* 0x000fe20007824845 */
[----:B------:R-:W-:Y:S01]  /*5a80*/  @!UPT UIADD3 URZ, UPT, UPT, URZ, URZ, URZ ;  /* 0x000000fffffff290 */ /* 0x000fe2000fffe0ff */
[----:B--2---:R-:W-:Y:S11]  /*5a90*/  @P0 BRA `(.L_x_94) ;  /* 0x0000000000080947 */ /* 0x004ff60003800000 */
[----:B------:R-:W1:Y:S02]  /*5aa0*/  SYNCS.PHASECHK.TRANS64.TRYWAIT P0, [R84+URZ+0xa0], R2 ;  /* 0x0000a002540075a7 */ /* 0x000e6400080011ff */
[----:B-1----:R-:W-:Y:S05]  /*5ab0*/  @!P0 BRA `(.L_x_95) ;  /* 0x0000003000408947 */ /* 0x002fea0003800000 */
.L_x_94:
[----:B------:R-:W-:Y:S05]  /*5ac0*/  @!P1 BRA `(.L_x_96) ;  /* 0x0000000000409947 */ /* 0x000fea0003800000 */
[----:B------:R-:W3:Y:S01]  /*5ad0*/  LDCU.64 UR8, c[0x4][0x70] ;  /* 0x01000e00ff0877ac */ /* 0x000ee20008000a00 */
[----:B------:R-:W-:Y:S01]  /*5ae0*/  MOV R3, 0x0 ;  /* 0x0000000000037802 */ /* 0x000fe20000000f00 */
[----:B------:R-:W-:Y:S02]  /*5af0*/  HFMA2 R12, -RZ, RZ, 0, 5.9604644775390625e-08 ;  /* 0x00000001ff0c7431 */ /* 0x000fe400000001ff */
[----:B------:R-:W-:Y:S02]  /*5b00*/  IMAD.MOV.U32 R8, RZ, RZ, 0x192 ;  /* 0x00000192ff087424 */ /* 0x000fe400078e00ff */
[----:B------:R-:W-:Y:S01]  /*5b10*/  IMAD.MOV.U32 R13, RZ, RZ, RZ ;  /* 0x000000ffff0d7224 */ /* 0x000fe200078e00ff */
[----:B------:R-:W2:Y:S01]  /*5b20*/  LDCU.64 UR6, c[0x4][0x78] ;  /* 0x01000f00ff0677ac */ /* 0x000ea20008000a00 */
[----:B-1----:R-:W1:Y:S01]  /*5b30*/  LDC.64 R2, c[0x4][R3] ;  /* 0x0100000003027b82 */ /* 0x002e620000000a00 */
[----:B------:R-:W5:Y:S01]  /*5b40*/  LDCU.64 UR4, c[0x4][0x10] ;  /* 0x01000200ff0477ac */ /* 0x000f620008000a00 */
[----:B---3--:R-:W-:Y:S01]  /*5b50*/  MOV R5, UR9 ;  /* 0x0000000900057c02 */ /* 0x008fe20008000f00 */
[----:B------:R-:W-:Y:S01]  /*5b60*/  IMAD.U32 R4, RZ, RZ, UR8 ;  /* 0x00000008ff047e24 */ /* 0x000fe2000f8e00ff */
[----:B--2---:R-:W-:Y:S01]  /*5b70*/  MOV R7, UR7 ;  /* 0x0000000700077c02 */ /* 0x004fe20008000f00 */
[----:B------:R-:W-:Y:S01]  /*5b80*/  IMAD.U32 R6, RZ, RZ, UR6 ;  /* 0x00000006ff067e24 */ /* 0x000fe2000f8e00ff */
[----:B-----5:R-:W-:Y:S01]  /*5b90*/  MOV R11, UR5 ;  /* 0x00000005000b7c02 */ /* 0x020fe20008000f00 */
[----:B------:R-:W-:Y:S02]  /*5ba0*/  IMAD.U32 R10, RZ, RZ, UR4 ;  /* 0x00000004ff0a7e24 */ /* 0x000fe4000f8e00ff */
[----:B------:R-:W-:Y:S07]  /*5bb0*/  LEPC R20, `(.L_x_96) ;  /* 0x000000001014794e */ /* 0x000fee0000000000 */
[----:B-1--4-:R-:W-:Y:S05]  /*5bc0*/  CALL.ABS.NOINC R2 ;  /* 0x0000000002007343 */ /* 0x012fea0003c00000 */
.L_x_96:
[----:B------:R-:W-:Y:S01]  /*5bd0*/  LOP3.LUT R20, R52, 0xffffe000, RZ, 0xc0, !PT ;  /* 0xffffe00034147812 */ /* 0x000fe200078ec0ff */
[----:B------:R-:W-:Y:S05]  /*5be0*/  WARPSYNC.ALL ;  /* 0x0000000000007948 */ /* 0x000fea0003800000 */
[----:B------:R-:W-:Y:S01]  /*5bf0*/  R2UR UR4, R34 ;  /* 0x00000000220472ca */ /* 0x000fe200000e0000 */
[----:B------:R-:W-:Y:S01]  /*5c00*/  IMAD.SHL.U32 R91, R76, 0x4, RZ ;  /* 0x000000044c5b7824 */ /* 0x000fe200078e00ff */
[----:B------:R-:W-:Y:S01]  /*5c10*/  LOP3.LUT R21, R53, 0xffffe000, RZ, 0xc0, !PT ;  /* 0xffffe00035157812 */ /* 0x000fe200078ec0ff */
[----:B------:R-:W-:Y:S01]  /*5c20*/  BSSY.RECONVERGENT B0, `(.L_x_97) ;  /* 0x0000059000007945 */ /* 0x000fe20003800200 */
[----:B------:R-:W-:Y:S02]  /*5c30*/  ISETP.NE.AND P0, PT, R77, RZ, PT ;  /* 0x000000ff4d00720c */ /* 0x000fe40003f05270 */
[----:B------:R-:W-:Y:S05]  /*5c40*/  IADD3 R85, PT, PT, R85, R91, RZ ;  /* 0x0000005b55557210 */ /* 0x000fea0007ffe0ff */
[----:B------:R-:W-:Y:S02]  /*5c50*/  IMAD.IADD R86, R75, 0x1, R85 ;  /* 0x000000014b567824 */ /* 0x000fe400078e0255 */
[----:B---3--:R-:W2:Y:S02]  /*5c60*/  LDTM.16dp128bit.x8 R4, tmem[UR4] ;  /* 0x00000004000479ee */ /* 0x008ea40008180000 */
[C---:B--2---:R-:W-:Y:S01]  /*5c70*/  FMUL R0, R33.reuse, R4 ;  /* 0x0000000421007220 */ /* 0x044fe20000400000 */
[C---:B-1----:R-:W-:Y:S01]  /*5c80*/  FMUL R2, R33.reuse, R5 ;  /* 0x0000000521027220 */ /* 0x042fe20000400000 */
[C---:B------:R-:W-:Y:S01]  /*5c90*/  FMUL R3, R33.reuse, R6 ;  /* 0x0000000621037220 */ /* 0x040fe20000400000 */
[----:B------:R-:W-:Y:S01]  /*5ca0*/  FMUL R4, R33, R8 ;  /* 0x0000000821047220 */ /* 0x000fe20000400000 */
[C---:B------:R-:W-:Y:S01]  /*5cb0*/  FFMA R36, R35.reuse, R20, R0 ;  /* 0x0000001423247223 */ /* 0x040fe20000000000 */
[----:B------:R-:W-:Y:S01]  /*5cc0*/  LOP3.LUT R0, R54, 0xffffe000, RZ, 0xc0, !PT ;  /* 0xffffe00036007812 */ /* 0x000fe200078ec0ff */
[----:B------:R-:W-:Y:S01]  /*5cd0*/  FFMA R37, R35, R21, R2 ;  /* 0x0000001523257223 */ /* 0x000fe20000000002 */
[----:B------:R-:W-:Y:S01]  /*5ce0*/  LOP3.LUT R2, R55, 0xffffe000, RZ, 0xc0, !PT ;  /* 0xffffe00037027812 */ /* 0x000fe200078ec0ff */
[C---:B------:R-:W-:Y:S01]  /*5cf0*/  FMUL R5, R33.reuse, R9 ;  /* 0x0000000921057220 */ /* 0x040fe20000400000 */
[----:B------:R-:W-:Y:S01]  /*5d00*/  F2FP.TF32.F32.PACK_B R36, R36 ;  /* 0x00000024ff24723e */ /* 0x000fe200024050ff */
[C---:B------:R-:W-:Y:S01]  /*5d10*/  FMUL R8, R33.reuse, R12 ;  /* 0x0000000c21087220 */ /* 0x040fe20000400000 */
[----:B------:R-:W-:Y:S01]  /*5d20*/  F2FP.TF32.F32.PACK_B R37, R37 ;  /* 0x00000025ff25723e */ /* 0x000fe200024050ff */
[C---:B------:R-:W-:Y:S01]  /*5d30*/  FMUL R9, R33.reuse, R13 ;  /* 0x0000000d21097220 */ /* 0x040fe20000400000 */
[C---:B------:R-:W-:Y:S01]  /*5d40*/  FMUL R12, R33.reuse, R16 ;  /* 0x00000010210c7220 */ /* 0x040fe20000400000 */
[----:B------:R-:W-:Y:S01]  /*5d50*/  LOP3.LUT R16, R48, 0xffffe000, RZ, 0xc0, !PT ;  /* 0xffffe00030107812 */ /* 0x000fe200078ec0ff */
[C---:B------:R-:W-:Y:S01]  /*5d60*/  FMUL R7, R33.reuse, R7 ;  /* 0x0000000721077220 */ /* 0x040fe20000400000 */
[----:B------:R-:W-:Y:S01]  /*5d70*/  FMUL R13, R33, R17 ;  /* 0x00000011210d7220 */ /* 0x000fe20000400000 */
[----:B------:R-:W-:Y:S01]  /*5d80*/  LOP3.LUT R17, R49, 0xffffe000, RZ, 0xc0, !PT ;  /* 0xffffe00031117812 */ /* 0x000fe200078ec0ff */
[----:B------:R-:W-:Y:S01]  /*5d90*/  FFMA R38, R35, R0, R3 ;  /* 0x0000000023267223 */ /* 0x000fe20000000003 */
[----:B------:R-:W-:Y:S01]  /*5da0*/  LOP3.LUT R0, R50, 0xffffe000, RZ, 0xc0, !PT ;  /* 0xffffe00032007812 */ /* 0x000fe200078ec0ff */
[----:B------:R-:W-:Y:S01]  /*5db0*/  FMUL R6, R33, R10 ;  /* 0x0000000a21067220 */ /* 0x000fe20000400000 */
[----:B----4-:R-:W-:Y:S01]  /*5dc0*/  LOP3.LUT R3, R41, 0xffffe000, RZ, 0xc0, !PT ;  /* 0xffffe00029037812 */ /* 0x010fe200078ec0ff */
[----:B------:R-:W-:Y:S01]  /*5dd0*/  FFMA R39, R35, R2, R7 ;  /* 0x0000000223277223 */ /* 0x000fe20000000007 */
[----:B------:R-:W-:Y:S01]  /*5de0*/  LOP3.LUT R2, R51, 0xffffe000, RZ, 0xc0, !PT ;  /* 0xffffe00033027812 */ /* 0x000fe200078ec0ff */
[C---:B------:R-:W-:Y:S01]  /*5df0*/  FFMA R4, R35.reuse, R16, R4 ;  /* 0x0000001023047223 */ /* 0x040fe20000000004 */
[----:B------:R-:W-:Y:S01]  /*5e00*/  LOP3.LUT R16, R42, 0xffffe000, RZ, 0xc0, !PT ;  /* 0xffffe0002a107812 */ /* 0x000fe200078ec0ff */
[C---:B------:R-:W-:Y:S01]  /*5e10*/  FFMA R5, R35.reuse, R17, R5 ;  /* 0x0000001123057223 */ /* 0x040fe20000000005 */
[----:B------:R-:W-:Y:S01]  /*5e20*/  F2FP.TF32.F32.PACK_B R38, R38 ;  /* 0x00000026ff26723e */ /* 0x000fe200024050ff */
[----:B------:R-:W-:Y:S01]  /*5e30*/  FFMA R6, R35, R0, R6 ;  /* 0x0000000023067223 */ /* 0x000fe20000000006 */
[----:B------:R-:W-:Y:S01]  /*5e40*/  LOP3.LUT R0, R40, 0xffffe000, RZ, 0xc0, !PT ;  /* 0xffffe00028007812 */ /* 0x000fe200078ec0ff */
[C---:B------:R-:W-:Y:S01]  /*5e50*/  FMUL R11, R33.reuse, R11 ;  /* 0x0000000b210b7220 */ /* 0x040fe20000400000 */
[----:B------:R-:W-:Y:S01]  /*5e60*/  F2FP.TF32.F32.PACK_B R39, R39 ;  /* 0x00000027ff27723e */ /* 0x000fe200024050ff */
[----:B------:R-:W-:Y:S01]  /*5e70*/  FMUL R10, R33, R14 ;  /* 0x0000000e210a7220 */ /* 0x000fe20000400000 */
[----:B------:R-:W-:Y:S01]  /*5e80*/  F2FP.TF32.F32.PACK_B R4, R4 ;  /* 0x00000004ff04723e */ /* 0x000fe200024050ff */
[----:B------:R-:W-:Y:S01]  /*5e90*/  FFMA R7, R35, R2, R11 ;  /* 0x0000000223077223 */ /* 0x000fe2000000000b */
[----:B------:R-:W-:Y:S01]  /*5ea0*/  LOP3.LUT R2, R43, 0xffffe000, RZ, 0xc0, !PT ;  /* 0xffffe0002b027812 */ /* 0x000fe200078ec0ff */
[----:B------:R-:W-:Y:S01]  /*5eb0*/  FFMA R8, R35, R0, R8 ;  /* 0x0000000023087223 */ /* 0x000fe20000000008 */
[----:B------:R-:W-:Y:S01]  /*5ec0*/  LOP3.LUT R0, R44, 0xffffe000, RZ, 0xc0, !PT ;  /* 0xffffe0002c007812 */ /* 0x000fe200078ec0ff */
[----:B------:R1:W-:Y:S01]  /*5ed0*/  STSM.16.M88.4 [R83+0x400], R36 ;  /* 0x0004002453007844 */ /* 0x0003e20000000200 */
[----:B------:R-:W-:Y:S01]  /*5ee0*/  F2FP.TF32.F32.PACK_B R5, R5 ;  /* 0x00000005ff05723e */ /* 0x000fe200024050ff */
[----:B------:R-:W-:Y:S01]  /*5ef0*/  FMUL R15, R33, R15 ;  /* 0x0000000f210f7220 */ /* 0x000fe20000400000 */
[----:B------:R-:W-:Y:S01]  /*5f00*/  F2FP.TF32.F32.PACK_B R6, R6 ;  /* 0x00000006ff06723e */ /* 0x000fe200024050ff */
[C---:B------:R-:W-:Y:S01]  /*5f10*/  FFMA R9, R35.reuse, R3, R9 ;  /* 0x0000000323097223 */ /* 0x040fe20000000009 */
[C---:B------:R-:W-:Y:S01]  /*5f20*/  FFMA R10, R35.reuse, R16, R10 ;  /* 0x00000010230a7223 */ /* 0x040fe2000000000a */
[----:B------:R-:W-:Y:S01]  /*5f30*/  FFMA R11, R35, R2, R15 ;  /* 0x00000002230b7223 */ /* 0x000fe2000000000f */
[----:B------:R-:W-:Y:S01]  /*5f40*/  LOP3.LUT R2, R45, 0xffffe000, RZ, 0xc0, !PT ;  /* 0xffffe0002d027812 */ /* 0x000fe200078ec0ff */
[----:B------:R-:W-:Y:S01]  /*5f50*/  FFMA R12, R35, R0, R12 ;  /* 0x00000000230c7223 */ /* 0x000fe2000000000c */
[----:B------:R-:W-:Y:S01]  /*5f60*/  LOP3.LUT R3, R46, 0xffffe000, RZ, 0xc0, !PT ;  /* 0xffffe0002e037812 */ /* 0x000fe200078ec0ff */
[----:B------:R-:W-:Y:S01]  /*5f70*/  FMUL R14, R33, R18 ;  /* 0x00000012210e7220 */ /* 0x000fe20000400000 */
[----:B------:R-:W-:Y:S01]  /*5f80*/  LOP3.LUT R0, R47, 0xffffe000, RZ, 0xc0, !PT ;  /* 0xffffe0002f007812 */ /* 0x000fe200078ec0ff */
[----:B------:R-:W-:Y:S01]  /*5f90*/  FMUL R19, R33, R19 ;  /* 0x0000001321137220 */ /* 0x000fe20000400000 */
[----:B------:R-:W-:Y:S01]  /*5fa0*/  F2FP.TF32.F32.PACK_B R7, R7 ;  /* 0x00000007ff07723e */ /* 0x000fe200024050ff */
[C---:B------:R-:W-:Y:S01]  /*5fb0*/  FFMA R13, R35.reuse, R2, R13 ;  /* 0x00000002230d7223 */ /* 0x040fe2000000000d */
[C---:B------:R-:W-:Y:S01]  /*5fc0*/  FFMA R14, R35.reuse, R3, R14 ;  /* 0x00000003230e7223 */ /* 0x040fe2000000000e */
[----:B------:R-:W-:Y:S01]  /*5fd0*/  FFMA R15, R35, R0, R19 ;  /* 0x00000000230f7223 */ /* 0x000fe20000000013 */
[----:B------:R-:W-:Y:S01]  /*5fe0*/  F2FP.TF32.F32.PACK_B R8, R8 ;  /* 0x00000008ff08723e */ /* 0x000fe200024050ff */
[----:B------:R1:W-:Y:S01]  /*5ff0*/  STSM.16.M88.4 [R82+0x400], R4 ;  /* 0x0004000452007844 */ /* 0x0003e20000000200 */
[----:B------:R-:W-:Y:S02]  /*6000*/  F2FP.TF32.F32.PACK_B R9, R9 ;  /* 0x00000009ff09723e */ /* 0x000fe400024050ff */
[----:B------:R-:W-:Y:S02]  /*6010*/  F2FP.TF32.F32.PACK_B R10, R10 ;  /* 0x0000000aff0a723e */ /* 0x000fe400024050ff */
[----:B------:R-:W-:Y:S02]  /*6020*/  F2FP.TF32.F32.PACK_B R11, R11 ;  /* 0x0000000bff0b723e */ /* 0x000fe400024050ff */
[----:B------:R-:W-:Y:S02]  /*6030*/  F2FP.TF32.F32.PACK_B R12, R12 ;  /* 0x0000000cff0c723e */ /* 0x000fe400024050ff */
[----:B------:R-:W-:Y:S01]  /*6040*/  F2FP.TF32.F32.PACK_B R13, R13 ;  /* 0x0000000dff0d723e */ /* 0x000fe200024050ff */
[----:B------:R1:W-:Y:S01]  /*6050*/  STSM.16.M88.4 [R85], R8 ;  /* 0x0000000855007844 */ /* 0x0003e20000000200 */
[----:B------:R-:W-:Y:S02]  /*6060*/  F2FP.TF32.F32.PACK_B R14, R14 ;  /* 0x0000000eff0e723e */ /* 0x000fe400024050ff */
[----:B------:R-:W-:Y:S05]  /*6070*/  F2FP.TF32.F32.PACK_B R15, R15 ;  /* 0x0000000fff0f723e */ /* 0x000fea00024050ff */
[----:B------:R1:W-:Y:S01]  /*6080*/  STSM.16.M88.4 [R86], R12 ;  /* 0x0000000c56007844 */ /* 0x0003e20000000200 */
[----:B------:R-:W-:Y:S01]  /*6090*/  @!PT LDS RZ, [RZ] ;  /* 0x00000000fffff984 */ /* 0x000fe20000000800 */
[----:B------:R-:W-:Y:S01]  /*60a0*/  @!PT LDS RZ, [RZ] ;  /* 0x00000000fffff984 */ /* 0x000fe20000000800 */
[----:B------:R-:W-:Y:S01]  /*60b0*/  @!PT LDS RZ, [RZ] ;  /* 0x00000000fffff984 */ /* 0x000fe20000000800 */
[----:B------:R-:W-:Y:S01]  /*60c0*/  @!PT LDS RZ, [RZ] ;  /* 0x00000000fffff984 */ /* 0x000fe20000000800 */
[----:B------:R2:W-:Y:S07]  /*60d0*/  MEMBAR.ALL.CTA ;  /* 0x0000000000007992 */ /* 0x0005ee0000008000 */
[----:B--2---:R-:W2:Y:S02]  /*60e0*/  FENCE.VIEW.ASYNC.S ;  /* 0x00000000000073c6 */ /* 0x004ea40000000000 */
[----:B--2---:R-:W-:Y:S06]  /*60f0*/  BAR.SYNC.DEFER_BLOCKING 0x1, 0x80 ;  /* 0x0042000000007b1d */ /* 0x004fec0000010000 */
[----:B------:R-:W-:Y:S05]  /*6100*/  @P0 BRA `(.L_x_98) ;  /* 0x0000000000280947 */ /* 0x000fea0003800000 */
[----:B------:R-:W-:Y:S02]  /*6110*/  UIADD3 UR4, UPT, UPT, UR48, 0x400, URZ ;  /* 0x0000040030047890 */ /* 0x000fe4000fffe0ff */
[----:B------:R-:W-:Y:S01]  /*6120*/  UIADD3 UR6, UP0, UPT, UR52, 0x680, URZ ;  /* 0x0000068034067890 */ /* 0x000fe2000ff1e0ff */
[----:B------:R-:W-:Y:S03]  /*6130*/  UMOV UR43, UR36 ;  /* 0x00000024002b7c82 */ /* 0x000fe60008000000 */
[----:B------:R-:W-:Y:S01]  /*6140*/  MOV R70, UR4 ;  /* 0x0000000400467c02 */ /* 0x000fe20008000f00 */
[----:B------:R-:W-:Y:S03]  /*6150*/  UIADD3.X UR7, UPT, UPT, URZ, UR53, URZ, UP0, !UPT ;  /* 0x00000035ff077290 */ /* 0x000fe600087fe4ff */
[----:B------:R-:W-:Y:S11]  /*6160*/  R2UR UR40, R70 ;  /* 0x00000000462872ca */ /* 0x000ff600000e0000 */
[----:B------:R-:W-:Y:S02]  /*6170*/  @!UPT UIADD3 URZ, UPT, UPT, URZ, URZ, URZ ;  /* 0x000000fffffff290 */ /* 0x000fe4000fffe0ff */
[----:B------:R2:W-:Y:S01]  /*6180*/  UTMASTG.3D [UR40], [UR6] ;  /* 0x00000028060073b5 */ /* 0x0005e20008010000 */
[----:B------:R0:W-:Y:S01]  /*6190*/  UTMACMDFLUSH ;  /* 0x00000000000079b7 */ /* 0x0001e20000000000 */
[----:B--2---:R-:W-:Y:S04]  /*61a0*/  DEPBAR.LE SB0, 0x1 ;  /* 0x000080400000791a */ /* 0x004fe80000000000 */
.L_x_98:
[----:B------:R-:W-:Y:S05]  /*61b0*/  BSYNC.RECONVERGENT B0 ;  /* 0x0000000000007941 */ /* 0x000fea0003800200 */
.L_x_97:
[----:B------:R-:W-:Y:S01]  /*61c0*/  BAR.SYNC.DEFER_BLOCKING 0x1, 0x80 ;  /* 0x0042000000007b1d */ /* 0x000fe20000010000 */
[----:B------:R-:W-:Y:S01]  /*61d0*/  ISETP.NE.AND P1, PT, R81, RZ, PT ;  /* 0x000000ff5100720c */ /* 0x000fe20003f25270 */
[----:B------:R-:W-:Y:S01]  /*61e0*/  UISETP.NE.AND UP0, UPT, UR49, URZ, UPT ;  /* 0x000000ff3100728c */ /* 0x000fe2000bf05270 */
[----:B------:R-:W-:Y:S11]  /*61f0*/  LEA R2, R87, UR48, 0x3 ;  /* 0x0000003057027c11 */ /* 0x000ff6000f8e18ff */
[----:B------:R-:W-:Y:S01]  /*6200*/  @P1 SHF.L.U32 R3, R74, 0x1f, RZ ;  /* 0x0000001f4a031819 */ /* 0x000fe200000006ff */
[----:B------:R-:W-:Y:S06]  /*6210*/  BRA.U !UP0, `(.L_x_99) ;  /* 0x0000000108247547 */ /* 0x000fec000b800000 */
[----:B-1----:R-:W-:Y:S01]  /*6220*/  IMAD.U32 R4, RZ, RZ, UR51 ;  /* 0x00000033ff047e24 */ /* 0x002fe2000f8e00ff */
[----:B------:R-:W-:Y:S01]  /*6230*/  MOV R0, UR37 ;  /* 0x0000002500007c02 */ /* 0x000fe20008000f00 */
[----:B------:R-:W-:Y:S03]  /*6240*/  UIADD3 UR51, UPT, UPT, UR51, 0x1, URZ ;  /* 0x0000000133337890 */ /* 0x000fe6000fffe0ff */
[----:B------:R-:W-:Y:S01]  /*6250*/  @P1 LEA R4, R4, UR48, 0x3 ;  /* 0x0000003004041c11 */ /* 0x000fe2000f8e18ff */
[----:B------:R-:W-:Y:S04]  /*6260*/  UISETP.NE.AND UP0, UPT, UR51, 0x4, UPT ;  /* 0x000000043300788c */ /* 0x000fe8000bf05270 */
[----:B------:R-:W-:Y:S01]  /*6270*/  @P1 VIADD R4, R4, 0x50 ;  /* 0x0000005004041836 */ /* 0x000fe20000000000 */
[----:B------:R-:W-:Y:S04]  /*6280*/  USEL UR51, UR51, URZ, UP0 ;  /* 0x000000ff33337287 */ /* 0x000fe80008000000 */
[----:B------:R-:W-:Y:S04]  /*6290*/  @P1 PRMT R0, R0, 0x654, R4 ;  /* 0x0000065400001816 */ /* 0x000fe80000000004 */
[----:B------:R2:W-:Y:S04]  /*62a0*/  @P1 SYNCS.ARRIVE.TRANS64.RED.A1T0 RZ, [R0+URZ], RZ ;  /* 0x000000ff00ff19a7 */ /* 0x0005e800081004ff */
.L_x_99:
[----:B------:R-:W3:Y:S01]  /*62b0*/  @P1 SYNCS.PHASECHK.TRANS64.TRYWAIT P0, [R2+URZ+0x30], R3 ;  /* 0x00003003020015a7 */ /* 0x000ee200080011ff */
[----:B------:R-:W-:Y:S01]  /*62c0*/  BSSY B1, `(.L_x_100) ;  /* 0x0000017000017945 */ /* 0x000fe20003800000 */
[----:B---3--:R-:W-:Y:S03]  /*62d0*/  @P1 SEL R89, RZ, 0x1, !P0 ;  /* 0x00000001ff591807 */ /* 0x008fe60004000000 */
[----:B------:R-:W-:Y:S05]  /*62e0*/  @!P1 BRA `(.L_x_101) ;  /* 0x0000000000509947 */ /* 0x000fea0003800000 */
[----:B------:R-:W-:Y:S01]  /*62f0*/  ISETP.NE.AND P1, PT, R90, RZ, PT ;  /* 0x000000ff5a00720c */ /* 0x000fe20003f25270 */
[----:B------:R-:W-:Y:S01]  /*6300*/  BSSY B0, `(.L_x_102) ;  /* 0x000000a000007945 */ /* 0x000fe20003800000 */
[----:B------:R-:W-:Y:S11]  /*6310*/  ISETP.NE.AND P0, PT, R89, RZ, PT ;  /* 0x000000ff5900720c */ /* 0x000ff60003f05270 */
[----:B-1----:R-:W-:Y:S04]  /*6320*/  @P1 IMAD R5, R87, 0x2000, R88 ;  /* 0x0000200057051824 */ /* 0x002fe800078e0258 */
[----:B------:R-:W-:Y:S05]  /*6330*/  @P1 VIADD R4, R5, UR48 ;  /* 0x0000003005041c36 */ /* 0x000fea0008000000 */
[----:B------:R-:W-:Y:S01]  /*6340*/  @P1 IADD3 R3, PT, PT, R91, R4, RZ ;  /* 0x000000045b031210 */ /* 0x000fe20007ffe0ff */
[----:B------:R-:W-:Y:S01]  /*6350*/  @P1 IMAD.IADD R4, R75, 0x1, R4 ;  /* 0x000000014b041824 */ /* 0x000fe200078e0204 */
[----:B------:R-:W-:Y:S06]  /*6360*/  @P0 BRA `(.L_x_103) ;  /* 0x00000000000c0947 */ /* 0x000fec0003800000 */
[----:B--2---:R-:W-:Y:S04]  /*6370*/  SHF.L.U32 R0, R74, 0x1f, RZ ;  /* 0x0000001f4a007819 */ /* 0x004fe800000006ff */
[----:B------:R-:W1:Y:S02]  /*6380*/  SYNCS.PHASECHK.TRANS64.TRYWAIT P0, [R2+URZ+0x30], R0 ;  /* 0x00003000020075a7 */ /* 0x000e6400080011ff */
[----:B-1----:R-:W-:Y:S05]  /*6390*/  @!P0 BRA `(.L_x_104) ;  /* 0x00000028001c8947 */ /* 0x002fea0003800000 */
.L_x_103:
[----:B------:R-:W-:Y:S05]  /*63a0*/  BSYNC B0 ;  /* 0x0000000000007941 */ /* 0x000fea0003800000 */
.L_x_102:
[----:B------:R-:W-:Y:S02]  /*63b0*/  ISETP.NE.AND P0, PT, R90, RZ, PT ;  /* 0x000000ff5a00720c */ /* 0x000fe40003f05270 */
[----:B------:R-:W-:Y:S11]  /*63c0*/  IADD3 R87, PT, PT, R87, 0x1, RZ ;  /* 0x0000000157577810 */ /* 0x000ff60007ffe0ff */
[----:B-12---:R-:W-:Y:S01]  /*63d0*/  @P0 IMAD.IADD R0, R75, 0x1, R3 ;  /* 0x000000014b000824 */ /* 0x006fe200078e0203 */
[----:B------:R-:W-:Y:S05]  /*63e0*/  @P0 WARPSYNC.ALL ;  /* 0x0000000000000948 */ /* 0x000fea0003800000 */
[----:B------:R3:W4:Y:S04]  /*63f0*/  @P0 LDSM.16.M88.4 R52, [R5+UR48+0x400] ;  /* 0x000400300534083b */ /* 0x0007280008000200 */
[----:B------:R3:W1:Y:S04]  /*6400*/  @P0 LDSM.16.M88.4 R48, [R4+0x400] ;  /* 0x000400000430083b */ /* 0x0006680000000200 */
[----:B------:R3:W2:Y:S04]  /*6410*/  @P0 LDSM.16.M88.4 R40, [R3+0x400] ;  /* 0x000400000328083b */ /* 0x0006a80000000200 */
[----:B------:R3:W1:Y:S02]  /*6420*/  @P0 LDSM.16.M88.4 R44, [R0+0x400] ;  /* 0x00040000002c083b */ /* 0x0006640000000200 */
.L_x_101:
[----:B------:R-:W-:Y:S05]  /*6430*/  BSYNC B1 ;  /* 0x0000000000017941 */ /* 0x000fea0003800000 */
.L_x_100:
[----:B--23--:R-:W-:Y:S05]  /*6440*/  VIADD R0, R34, 0x20 ;  /* 0x0000002022007836 */ /* 0x00cfea0000000000 */
[----:B------:R-:W-:Y:S04]  /*6450*/  SHF.R.U32.HI R0, RZ, 0x15, R0 ;  /* 0x00000015ff007819 */ /* 0x000fe80000011600 */
[----:B------:R-:W-:Y:S11]  /*6460*/  LOP3.LUT P0, RZ, R0, 0x3, R69, 0x48, !PT ;  /* 0x0000000300ff7812 */ /* 0x000ff60007804845 */
[----:B------:R-:W-:Y:S02]  /*6470*/  @!UPT UIADD3 URZ, UPT, UPT, URZ, URZ, URZ ;  /* 0x000000fffffff290 */ /* 0x000fe4000fffe0ff */
[----:B------:R-:W-:Y:S05]  /*6480*/  @!P0 BRA `(.L_x_105) ;  /* 0x0000000000408947 */ /* 0x000fea0003800000 */
[----:B------:R-:W2:Y:S01]  /*6490*/  LDCU.64 UR8, c[0x4][0x70] ;  /* 0x01000e00ff0877ac */ /* 0x000ea20008000a00 */
[----:B------:R-:W-:Y:S01]  /*64a0*/  MOV R3, 0x0 ;  /* 0x0000000000037802 */ /* 0x000fe20000000f00 */
[----:B-1----:R-:W-:Y:S02]  /*64b0*/  HFMA2 R12, -RZ, RZ, 0, 5.9604644775390625e-08 ;  /* 0x00000001ff0c7431 */ /* 0x002fe400000001ff */
[----:B------:R-:W-:Y:S02]  /*64c0*/  IMAD.MOV.U32 R8, RZ, RZ, 0x192 ;  /* 0x00000192ff087424 */ /* 0x000fe400078e00ff */
[----:B------:R-:W-:Y:S01]  /*64d0*/  IMAD.MOV.U32 R13, RZ, RZ, RZ ;  /* 0x000000ffff0d7224 */ /* 0x000fe200078e00ff */
[----:B------:R-:W1:Y:S01]  /*64e0*/  LDCU.64 UR6, c[0x4][0x78] ;  /* 0x01000f00ff0677ac */ /* 0x000e620008000a00 */
[----:B------:R-:W3:Y:S01]  /*64f0*/  LDC.64 R2, c[0x4][R3] ;  /* 0x0100000003027b82 */ /* 0x000ee20000000a00 */
[----:B------:R-:W5:Y:S01]  /*6500*/  LDCU.64 UR4, c[0x4][0x10] ;  /* 0x01000200ff0477ac */ /* 0x000f620008000a00 */
[----:B--2---:R-:W-:Y:S01]  /*6510*/  MOV R5, UR9 ;  /* 0x0000000900057c02 */ /* 0x004fe20008000f00 */
[----:B------:R-:W-:Y:S01]  /*6520*/  IMAD.U32 R4, RZ, RZ, UR8 ;  /* 0x00000008ff047e24 */ /* 0x000fe2000f8e00ff */
[----:B-1----:R-:W-:Y:S01]  /*6530*/  MOV R7, UR7 ;  /* 0x0000000700077c02 */ /* 0x002fe20008000f00 */
[----:B------:R-:W-:Y:S01]  /*6540*/  IMAD.U32 R6, RZ, RZ, UR6 ;  /* 0x00000006ff067e24 */ /* 0x000fe2000f8e00ff */
[----:B-----5:R-:W-:Y:S01]  /*6550*/  MOV R11, UR5 ;  /* 0x00000005000b7c02 */ /* 0x020fe20008000f00 */
[----:B------:R-:W-:Y:S02]  /*6560*/  IMAD.U32 R10, RZ, RZ, UR4 ;  /* 0x00000004ff0a7e24 */ /* 0x000fe4000f8e00ff */
[----:B------:R-:W-:Y:S07]  /*6570*/  LEPC R20, `(.L_x_105) ;  /* 0x000000001014794e */ /* 0x000fee0000000000 */
[----:B---34-:R-:W-:Y:S05]  /*6580*/  CALL.ABS.NOINC R2 ;  /* 0x0000000002007343 */ /* 0x018fea0003c00000 */
.L_x_105:
[----:B------:R-:W-:Y:S01]  /*6590*/  ISETP.NE.AND P6, PT, R81, RZ, PT ;  /* 0x000000ff5100720c */ /* 0x000fe20003fc5270 */
[----:B------:R-:W-:Y:S05]  /*65a0*/  WARPSYNC.ALL ;  /* 0x0000000000007948 */ /* 0x000fea0003800000 */
[----:B------:R-:W-:Y:S01]  /*65b0*/  R2UR UR4, R34 ;  /* 0x00000000220472ca */ /* 0x000fe200000e0000 */
[----:B------:R-:W-:Y:S01]  /*65c0*/  IMAD.U32 R0, RZ, RZ, UR51 ;  /* 0x00000033ff007e24 */ /* 0x000fe2000f8e00ff */
[----:B----4-:R-:W-:Y:S01]  /*65d0*/  LOP3.LUT R20, R52, 0xffffe000, RZ, 0xc0, !PT ;  /* 0xffffe00034147812 */ /* 0x010fe200078ec0ff */
[----:B------:R-:W-:Y:S01]  /*65e0*/  IMAD.U32 R21, RZ, RZ, UR37 ;  /* 0x00000025ff157e24 */ /* 0x000fe2000f8e00ff */
[----:B------:R-:W-:Y:S01]  /*65f0*/  ISETP.NE.AND P0, PT, R77, RZ, PT ;  /* 0x000000ff4d00720c */ /* 0x000fe20003f05270 */
[----:B------:R-:W-:Y:S02]  /*6600*/  BSSY.RECONVERGENT B0, `(.L_x_106) ;  /* 0x000005b000007945 */ /* 0x000fe40003800200 */
[----:B------:R-:W-:Y:S05]  /*6610*/  @P6 LEA R0, R0, UR48, 0x3 ;  /* 0x0000003000006c11 */ /* 0x000fea000f8e18ff */
[----:B------:R-:W-:Y:S01]  /*6620*/  @P6 VIADD R0, R0, 0x50 ;  /* 0x0000005000006836 */ /* 0x000fe20000000000 */
[----:B-1----:R-:W1:Y:S04]  /*6630*/  LDTM.16dp128bit.x8 R4, tmem[UR4+0x20] ;  /* 0x00002004000479ee */ /* 0x002e680008180000 */
[----:B------:R-:W-:Y:S01]  /*6640*/  @P6 PRMT R21, R21, 0x654, R0 ;  /* 0x0000065415156816 */ /* 0x000fe20000000000 */
[C---:B-1----:R-:W-:Y:S01]  /*6650*/  FMUL R0, R33.reuse, R4 ;  /* 0x0000000421007220 */ /* 0x042fe20000400000 */
[C---:B------:R-:W-:Y:S01]  /*6660*/  FMUL R4, R33.reuse, R8 ;  /* 0x0000000821047220 */ /* 0x040fe20000400000 */
[C---:B------:R-:W-:Y:S01]  /*6670*/  FMUL R8, R33.reuse, R12 ;  /* 0x0000000c21087220 */ /* 0x040fe20000400000 */
[----:B------:R-:W-:Y:S01]  /*6680*/  FMUL R12, R33, R16 ;  /* 0x00000010210c7220 */ /* 0x000fe20000400000 */
[----:B------:R-:W-:Y:S01]  /*6690*/  LOP3.LUT R16, R53, 0xffffe000, RZ, 0xc0, !PT ;  /* 0xffffe00035107812 */ /* 0x000fe200078ec0ff */
[C---:B------:R-:W-:Y:S01]  /*66a0*/  FMUL R2, R33.reuse, R5 ;  /* 0x0000000521027220 */ /* 0x040fe20000400000 */
[C---:B------:R-:W-:Y:S01]  /*66b0*/  FMUL R3, R33.reuse, R6 ;  /* 0x0000000621037220 */ /* 0x040fe20000400000 */
[----:B------:R-:W-:Y:S01]  /*66c0*/  FMUL R5, R33, R9 ;  /* 0x0000000921057220 */ /* 0x000fe20000400000 */
[----:B------:R-:W-:Y:S01]  /*66d0*/  FFMA R36, R35, R20, R0 ;  /* 0x0000001423247223 */ /* 0x000fe20000000000 */
[----:B------:R-:W-:Y:S01]  /*66e0*/  LOP3.LUT R0, R54, 0xffffe000, RZ, 0xc0, !PT ;  /* 0xffffe00036007812 */ /* 0x000fe200078ec0ff */
[C---:B------:R-:W-:Y:S01]  /*66f0*/  FMUL R6, R33.reuse, R10 ;  /* 0x0000000a21067220 */ /* 0x040fe20000400000 */
[C---:B------:R-:W-:Y:S01]  /*6700*/  FMUL R9, R33.reuse, R13 ;  /* 0x0000000d21097220 */ /* 0x040fe20000400000 */
[C---:B------:R-:W-:Y:S01]  /*6710*/  FMUL R10, R33.reuse, R14 ;  /* 0x0000000e210a7220 */ /* 0x040fe20000400000 */
[----:B------:R-:W-:Y:S01]  /*6720*/  F2FP.TF32.F32.PACK_B R36, R36 ;  /* 0x00000024ff24723e */ /* 0x000fe200024050ff */
[----:B------:R-:W-:Y:S01]  /*6730*/  FMUL R13, R33, R17 ;  /* 0x00000011210d7220 */ /* 0x000fe20000400000 */
[----:B------:R-:W-:Y:S01]  /*6740*/  LOP3.LUT R17, R55, 0xffffe000, RZ, 0xc0, !PT ;  /* 0xffffe00037117812 */ /* 0x000fe200078ec0ff */
[----:B------:R-:W-:Y:S01]  /*6750*/  FMUL R14, R33, R18 ;  /* 0x00000012210e7220 */ /* 0x000fe20000400000 */
[----:B------:R-:W-:Y:S01]  /*6760*/  LOP3.LUT R18, R48, 0xffffe000, RZ, 0xc0, !PT ;  /* 0xffffe00030127812 */ /* 0x000fe200078ec0ff */
[----:B------:R-:W-:Y:S01]  /*6770*/  FFMA R37, R35, R16, R2 ;  /* 0x0000001023257223 */ /* 0x000fe20000000002 */
[----:B------:R-:W-:Y:S01]  /*6780*/  LOP3.LUT R2, R49, 0xffffe000, RZ, 0xc0, !PT ;  /* 0xffffe00031027812 */ /* 0x000fe200078ec0ff */
[----:B------:R-:W-:Y:S01]  /*6790*/  FMUL R7, R33, R7 ;  /* 0x0000000721077220 */ /* 0x000fe20000400000 */
[----:B------:R-:W-:Y:S01]  /*67a0*/  LOP3.LUT R16, R41, 0xffffe000, RZ, 0xc0, !PT ;  /* 0xffffe00029107812 */ /* 0x000fe200078ec0ff */
[C---:B------:R-:W-:Y:S01]  /*67b0*/  FFMA R38, R35.reuse, R0, R3 ;  /* 0x0000000023267223 */ /* 0x040fe20000000003 */
[----:B------:R-:W-:Y:S01]  /*67c0*/  LOP3.LUT R0, R50, 0xffffe000, RZ, 0xc0, !PT ;  /* 0xffffe00032007812 */ /* 0x000fe200078ec0ff */
[C---:B------:R-:W-:Y:S01]  /*67d0*/  FFMA R39, R35.reuse, R17, R7 ;  /* 0x0000001123277223 */ /* 0x040fe20000000007 */
[----:B------:R-:W-:Y:S01]  /*67e0*/  LOP3.LUT R3, R40, 0xffffe000, RZ, 0xc0, !PT ;  /* 0xffffe00028037812 */ /* 0x000fe200078ec0ff */
[C---:B------:R-:W-:Y:S01]  /*67f0*/  FFMA R4, R35.reuse, R18, R4 ;  /* 0x0000001223047223 */ /* 0x040fe20000000004 */
[----:B------:R-:W-:Y:S01]  /*6800*/  F2FP.TF32.F32.PACK_B R37, R37 ;  /* 0x00000025ff25723e */ /* 0x000fe200024050ff */
[----:B------:R-:W-:Y:S01]  /*6810*/  FFMA R5, R35, R2, R5 ;  /* 0x0000000223057223 */ /* 0x000fe20000000005 */
[----:B------:R-:W-:Y:S01]  /*6820*/  LOP3.LUT R2, R51, 0xffffe000, RZ, 0xc0, !PT ;  /* 0xffffe00033027812 */ /* 0x000fe200078ec0ff */
[----:B------:R-:W-:Y:S01]  /*6830*/  FMUL R11, R33, R11 ;  /* 0x0000000b210b7220 */ /* 0x000fe20000400000 */
[----:B------:R-:W-:Y:S01]  /*6840*/  F2FP.TF32.F32.PACK_B R38, R38 ;  /* 0x00000026ff26723e */ /* 0x000fe200024050ff */
[C---:B------:R-:W-:Y:S01]  /*6850*/  FFMA R6, R35.reuse, R0, R6 ;  /* 0x0000000023067223 */ /* 0x040fe20000000006 */
[----:B------:R-:W-:Y:S01]  /*6860*/  LOP3.LUT R0, R42, 0xffffe000, RZ, 0xc0, !PT ;  /* 0xffffe0002a007812 */ /* 0x000fe200078ec0ff */
[----:B------:R-:W-:Y:S01]  /*6870*/  FFMA R7, R35, R2, R11 ;  /* 0x0000000223077223 */ /* 0x000fe2000000000b */
[----:B------:R-:W-:Y:S01]  /*6880*/  LOP3.LUT R2, R43, 0xffffe000, RZ, 0xc0, !PT ;  /* 0xffffe0002b027812 */ /* 0x000fe200078ec0ff */
[----:B------:R-:W-:Y:S01]  /*6890*/  FFMA R8, R35, R3, R8 ;  /* 0x0000000323087223 */ /* 0x000fe20000000008 */
[----:B------:R-:W-:Y:S01]  /*68a0*/  LOP3.LUT R3, R45, 0xffffe000, RZ, 0xc0, !PT ;  /* 0xffffe0002d037812 */ /* 0x000fe200078ec0ff */
[----:B------:R-:W-:Y:S01]  /*68b0*/  FFMA R9, R35, R16, R9 ;  /* 0x0000001023097223 */ /* 0x000fe20000000009 */
[----:B------:R-:W-:Y:S01]  /*68c0*/  F2FP.TF32.F32.PACK_B R39, R39 ;  /* 0x00000027ff27723e */ /* 0x000fe200024050ff */
[----:B------:R-:W-:Y:S01]  /*68d0*/  FMUL R15, R33, R15 ;  /* 0x0000000f210f7220 */ /* 0x000fe20000400000 */
[----:B------:R-:W-:Y:S01]  /*68e0*/  LOP3.LUT R16, R46, 0xffffe000, RZ, 0xc0, !PT ;  /* 0xffffe0002e107812 */ /* 0x000fe200078ec0ff */
[C---:B------:R-:W-:Y:S01]  /*68f0*/  FFMA R10, R35.reuse, R0, R10 ;  /* 0x00000000230a7223 */ /* 0x040fe2000000000a */
        /* <DEDUP_REMOVED lines=8> */
[----:B------:R-:W-:Y:S01]  /*6980*/  F2FP.TF32.F32.PACK_B R6, R6 ;  /* 0x00000006ff06723e */ /* 0x000fe200024050ff */
[C---:B------:R-:W-:Y:S01]  /*6990*/  FFMA R13, R35.reuse, R3, R13 ;  /* 0x00000003230d7223 */ /* 0x040fe2000000000d */
[----:B------:R-:W-:Y:S01]  /*69a0*/  F2FP.TF32.F32.PACK_B R7, R7 ;  /* 0x00000007ff07723e */ /* 0x000fe200024050ff */
[C---:B------:R-:W-:Y:S01]  /*69b0*/  FFMA R14, R35.reuse, R16, R14 ;  /* 0x00000010230e7223 */ /* 0x040fe2000000000e */
[----:B------:R-:W-:Y:S01]  /*69c0*/  FFMA R15, R35, R2, R19 ;  /* 0x00000002230f7223 */ /* 0x000fe20000000013 */
[----:B------:R-:W-:Y:S02]  /*69d0*/  F2FP.TF32.F32.PACK_B R8, R8 ;  /* 0x00000008ff08723e */ /* 0x000fe400024050ff */
[----:B------:R1:W-:Y:S01]  /*69e0*/  STSM.16.M88.4 [R82+0x2400], R4 ;  /* 0x0024000452007844 */ /* 0x0003e20000000200 */
[----:B------:R-:W-:Y:S02]  /*69f0*/  F2FP.TF32.F32.PACK_B R9, R9 ;  /* 0x00000009ff09723e */ /* 0x000fe400024050ff */
[----:B------:R-:W-:Y:S02]  /*6a00*/  F2FP.TF32.F32.PACK_B R10, R10 ;  /* 0x0000000aff0a723e */ /* 0x000fe400024050ff */
[----:B------:R-:W-:Y:S02]  /*6a10*/  F2FP.TF32.F32.PACK_B R11, R11 ;  /* 0x0000000bff0b723e */ /* 0x000fe400024050ff */
[----:B------:R-:W-:Y:S02]  /*6a20*/  F2FP.TF32.F32.PACK_B R12, R12 ;  /* 0x0000000cff0c723e */ /* 0x000fe400024050ff */
[----:B------:R-:W-:Y:S01]  /*6a30*/  F2FP.TF32.F32.PACK_B R13, R13 ;  /* 0x0000000dff0d723e */ /* 0x000fe200024050ff */
[----:B------:R1:W-:Y:S01]  /*6a40*/  STSM.16.M88.4 [R85+0x2000], R8 ;  /* 0x0020000855007844 */ /* 0x0003e20000000200 */
[----:B------:R-:W-:Y:S02]  /*6a50*/  F2FP.TF32.F32.PACK_B R14, R14 ;  /* 0x0000000eff0e723e */ /* 0x000fe400024050ff */
[----:B------:R-:W-:Y:S02]  /*6a60*/  F2FP.TF32.F32.PACK_B R15, R15 ;  /* 0x0000000fff0f723e */ /* 0x000fe400024050ff */
[----:B------:R-:W-:Y:S02]  /*6a70*/  LEA R0, R87, UR48, 0x3 ;  /* 0x0000003057007c11 */ /* 0x000fe4000f8e18ff */
[----:B------:R-:W-:Y:S01]  /*6a80*/  @P6 SHF.L.U32 R2, R74, 0x1f, RZ ;  /* 0x0000001f4a026819 */ /* 0x000fe200000006ff */
[----:B------:R1:W-:Y:S01]  /*6a90*/  STSM.16.M88.4 [R86+0x2000], R12 ;  /* 0x0020000c56007844 */ /* 0x0003e20000000200 */
        /* <DEDUP_REMOVED lines=8> */
[----:B------:R-:W-:Y:S02]  /*6b20*/  UIADD3 UR8, UP0, UPT, UR52, 0x680, URZ ;  /* 0x0000068034087890 */ /* 0x000fe4000ff1e0ff */
[----:B------:R-:W-:Y:S02]  /*6b30*/  UIADD3 UR5, UPT, UPT, UR41, 0x20, URZ ;  /* 0x0000002029057890 */ /* 0x000fe4000fffe0ff */
[----:B------:R-:W-:Y:S02]  /*6b40*/  UIADD3 UR4, UPT, UPT, UR48, 0x2400, URZ ;  /* 0x0000240030047890 */ /* 0x000fe4000fffe0ff */
[----:B------:R-:W-:Y:S01]  /*6b50*/  UIADD3.X UR9, UPT, UPT, URZ, UR53, URZ, UP0, !UPT ;  /* 0x00000035ff097290 */ /* 0x000fe200087fe4ff */
[----:B------:R-:W-:Y:S01]  /*6b60*/  UMOV UR6, UR42 ;  /* 0x0000002a00067c82 */ /* 0x000fe20008000000 */
[----:B------:R-:W-:Y:S07]  /*6b70*/  UMOV UR7, UR36 ;  /* 0x0000002400077c82 */ /* 0x000fee0008000000 */
[----:B------:R2:W-:Y:S01]  /*6b80*/  UTMASTG.3D [UR4], [UR8] ;  /* 0x00000004080073b5 */ /* 0x0005e20008010000 */
[----:B------:R0:W-:Y:S01]  /*6b90*/  UTMACMDFLUSH ;  /* 0x00000000000079b7 */ /* 0x0001e20000000000 */
[----:B--2---:R-:W-:Y:S04]  /*6ba0*/  DEPBAR.LE SB0, 0x1 ;  /* 0x000080400000791a */ /* 0x004fe80000000000 */
.L_x_107:
[----:B------:R-:W-:Y:S05]  /*6bb0*/  BSYNC.RECONVERGENT B0 ;  /* 0x0000000000007941 */ /* 0x000fea0003800200 */
.L_x_106:
[----:B------:R-:W-:Y:S01]  /*6bc0*/  BAR.SYNC.DEFER_BLOCKING 0x1, 0x80 ;  /* 0x0042000000007b1d */ /* 0x000fe20000010000 */
[----:B------:R-:W-:Y:S04]  /*6bd0*/  UIADD3 UR40, UPT, UPT, UR51, 0x1, URZ ;  /* 0x0000000133287890 */ /* 0x000fe8000fffe0ff */
[----:B------:R-:W-:Y:S04]  /*6be0*/  UISETP.NE.AND UP0, UPT, UR40, 0x4, UPT ;  /* 0x000000042800788c */ /* 0x000fe8000bf05270 */
[----:B------:R-:W-:Y:S01]  /*6bf0*/  USEL UR40, UR40, URZ, UP0 ;  /* 0x000000ff28287287 */ /* 0x000fe20008000000 */
[----:B------:R2:W-:Y:S01]  /*6c00*/  @P6 SYNCS.ARRIVE.TRANS64.RED.A1T0 RZ, [R21+URZ], RZ ;  /* 0x000000ff15ff69a7 */ /* 0x0005e200081004ff */
[----:B------:R-:W-:Y:S01]  /*6c10*/  BSSY B1, `(.L_x_108) ;  /* 0x0000018000017945 */ /* 0x000fe20003800000 */
[----:B------:R-:W3:Y:S02]  /*6c20*/  @P6 SYNCS.PHASECHK.TRANS64.TRYWAIT P0, [R0+URZ+0x30], R2 ;  /* 0x00003002000065a7 */ /* 0x000ee400080011ff */
[----:B---3--:R-:W-:Y:S01]  /*6c30*/  @P6 SEL R89, RZ, 0x1, !P0 ;  /* 0x00000001ff596807 */ /* 0x008fe20004000000 */
[----:B--2---:R-:W-:Y:S06]  /*6c40*/  @!P6 BRA `(.L_x_109) ;  /* 0x000000000050e947 */ /* 0x004fec0003800000 */
        /* <DEDUP_REMOVED lines=8> */
[----:B------:R-:W-:Y:S04]  /*6cd0*/  SHF.L.U32 R5, R74, 0x1f, RZ ;  /* 0x0000001f4a057819 */ /* 0x000fe800000006ff */
[----:B------:R-:W1:Y:S02]  /*6ce0*/  SYNCS.PHASECHK.TRANS64.TRYWAIT P0, [R0+URZ+0x30], R5 ;  /* 0x00003005000075a7 */ /* 0x000e6400080011ff */
[----:B-1----:R-:W-:Y:S05]  /*6cf0*/  @!P0 BRA `(.L_x_112) ;  /* 0x0000001c00d88947 */ /* 0x002fea0003800000 */
.L_x_111:
[----:B------:R-:W-:Y:S05]  /*6d00*/  BSYNC B0 ;  /* 0x0000000000007941 */ /* 0x000fea0003800000 */
.L_x_110:
[----:B------:R-:W-:Y:S02]  /*6d10*/  ISETP.NE.AND P0, PT, R90, RZ, PT ;  /* 0x000000ff5a00720c */ /* 0x000fe40003f05270 */
[----:B------:R-:W-:Y:S11]  /*6d20*/  IADD3 R87, PT, PT, R87, 0x1, RZ ;  /* 0x0000000157577810 */ /* 0x000ff60007ffe0ff */
[----:B-1----:R-:W-:Y:S01]  /*6d30*/  @P0 IMAD.IADD R0, R75, 0x1, R2 ;  /* 0x000000014b000824 */ /* 0x002fe200078e0202 */
[----:B------:R-:W-:Y:S05]  /*6d40*/  @P0 WARPSYNC.ALL ;  /* 0x0000000000000948 */ /* 0x000fea0003800000 */
[----:B------:R2:W3:Y:S04]  /*6d50*/  @P0 LDSM.16.M88.4 R52, [R4+UR48+0x400] ;  /* 0x000400300434083b */ /* 0x0004e80008000200 */
[----:B------:R2:W4:Y:S04]  /*6d60*/  @P0 LDSM.16.M88.4 R48, [R3+0x400] ;  /* 0x000400000330083b */ /* 0x0005280000000200 */
[----:B------:R2:W1:Y:S04]  /*6d70*/  @P0 LDSM.16.M88.4 R40, [R2+0x400] ;  /* 0x000400000228083b */ /* 0x0004680000000200 */
[----:B------:R2:W1:Y:S02]  /*6d80*/  @P0 LDSM.16.M88.4 R44, [R0+0x400] ;  /* 0x00040000002c083b */ /* 0x0004640000000200 */
.L_x_109:
[----:B------:R-:W-:Y:S05]  /*6d90*/  BSYNC B1 ;  /* 0x0000000000017941 */ /* 0x000fea0003800000 */
.L_x_108:
[----:B--2---:R-:W-:Y:S05]  /*6da0*/  VIADD R0, R34, 0x40 ;  /* 0x0000004022007836 */ /* 0x004fea0000000000 */
        /* <DEDUP_REMOVED lines=20> */
.L_x_113:
[----:B------:R-:W-:Y:S01]  /*6ef0*/  ISETP.NE.AND P6, PT, R81, RZ, PT ;  /* 0x000000ff5100720c */ /* 0x000fe20003fc5270 */
[----:B------:R-:W-:Y:S05]  /*6f00*/  WARPSYNC.ALL ;  /* 0x0000000000007948 */ /* 0x000fea0003800000 */
[----:B------:R-:W-:Y:S01]  /*6f10*/  R2UR UR4, R34 ;  /* 0x00000000220472ca */ /* 0x000fe200000e0000 */
[----:B------:R-:W-:Y:S01]  /*6f20*/  IMAD.U32 R0, RZ, RZ, UR40 ;  /* 0x00000028ff007e24 */ /* 0x000fe2000f8e00ff */
[----:B---3--:R-:W-:Y:S01]  /*6f30*/  LOP3.LUT R20, R52, 0xffffe000, RZ, 0xc0, !PT ;  /* 0xffffe00034147812 */ /* 0x008fe200078ec0ff */
        /* <DEDUP_REMOVED lines=24> */
[----:B----4-:R-:W-:Y:S01]  /*70c0*/  LOP3.LUT R18, R48, 0xffffe000, RZ, 0xc0, !PT ;  /* 0xffffe00030127812 */ /* 0x010fe200078ec0ff */
        /* <DEDUP_REMOVED lines=68> */
.L_x_115:
[----:B------:R-:W-:Y:S05]  /*7510*/  BSYNC.RECONVERGENT B0 ;  /* 0x0000000000007941 */ /* 0x000fea0003800200 */
.L_x_114:
        /* <DEDUP_REMOVED lines=12> */
[----:B------:R-:W-:Y:S04]  /*75e0*/  @P1 IMAD R87, R87, 0x2000, R88 ;  /* 0x0000200057571824 */ /* 0x000fe800078e0258 */
[----:B------:R-:W-:Y:S05]  /*75f0*/  @P1 VIADD R3, R87, UR48 ;  /* 0x0000003057031c36 */ /* 0x000fea0008000000 */
[----:B------:R-:W-:Y:S01]  /*7600*/  @P1 IADD3 R91, PT, PT, R91, R3, RZ ;  /* 0x000000035b5b1210 */ /* 0x000fe20007ffe0ff */
[----:B------:R-:W-:Y:S01]  /*7610*/  @P1 IMAD.IADD R3, R75, 0x1, R3 ;  /* 0x000000014b031824 */ /* 0x000fe200078e0203 */
[----:B------:R-:W-:Y:S06]  /*7620*/  @P0 BRA `(.L_x_119) ;  /* 0x00000000000c0947 */ /* 0x000fec0003800000 */
[----:B------:R-:W-:Y:S04]  /*7630*/  SHF.L.U32 R0, R74, 0x1f, RZ ;  /* 0x0000001f4a007819 */ /* 0x000fe800000006ff */
[----:B------:R-:W2:Y:S02]  /*7640*/  SYNCS.PHASECHK.TRANS64.TRYWAIT P0, [R2+URZ+0x30], R0 ;  /* 0x00003000020075a7 */ /* 0x000ea400080011ff */
[----:B--2---:R-:W-:Y:S05]  /*7650*/  @!P0 BRA `(.L_x_120) ;  /* 0x0000001400948947 */ /* 0x004fea0003800000 */
.L_x_119:
[----:B------:R-:W-:Y:S05]  /*7660*/  BSYNC B0 ;  /* 0x0000000000007941 */ /* 0x000fea0003800000 */
.L_x_118:
[----:B------:R-:W-:Y:S11]  /*7670*/  ISETP.NE.AND P0, PT, R90, RZ, PT ;  /* 0x000000ff5a00720c */ /* 0x000ff60003f05270 */
[----:B------:R-:W-:Y:S02]  /*7680*/  @!UPT UIADD3 URZ, UPT, UPT, URZ, URZ, URZ ;  /* 0x000000fffffff290 */ /* 0x000fe4000fffe0ff */
[----:B--2---:R-:W-:Y:S01]  /*7690*/  @P0 IADD3 R0, PT, PT, R75, R91, RZ ;  /* 0x0000005b4b000210 */ /* 0x004fe20007ffe0ff */
[----:B------:R-:W-:Y:S05]  /*76a0*/  @P0 WARPSYNC.ALL ;  /* 0x0000000000000948 */ /* 0x000fea0003800000 */
[----:B------:R2:W3:Y:S04]  /*76b0*/  @P0 LDSM.16.M88.4 R52, [R87+UR48+0x400] ;  /* 0x000400305734083b */ /* 0x0004e80008000200 */
[----:B------:R2:W4:Y:S04]  /*76c0*/  @P0 LDSM.16.M88.4 R48, [R3+0x400] ;  /* 0x000400000330083b */ /* 0x0005280000000200 */
[----:B------:R2:W1:Y:S04]  /*76d0*/  @P0 LDSM.16.M88.4 R40, [R91+0x400] ;  /* 0x000400005b28083b */ /* 0x0004680000000200 */
[----:B------:R2:W1:Y:S02]  /*76e0*/  @P0 LDSM.16.M88.4 R44, [R0+0x400] ;  /* 0x00040000002c083b */ /* 0x0004640000000200 */
.L_x_117:
[----:B------:R-:W-:Y:S05]  /*76f0*/  BSYNC B1 ;  /* 0x0000000000017941 */ /* 0x000fea0003800000 */
.L_x_116:
        /* <DEDUP_REMOVED lines=21> */
.L_x_121:
[----:B------:R-:W-:Y:S01]  /*7850*/  ISETP.NE.AND P0, PT, R77, RZ, PT ;  /* 0x000000ff4d00720c */ /* 0x000fe20003f05270 */
[----:B------:R-:W-:Y:S05]  /*7860*/  WARPSYNC.ALL ;  /* 0x0000000000007948 */ /* 0x000fea0003800000 */
[----:B------:R-:W-:Y:S01]  /*7870*/  R2UR UR4, R34 ;  /* 0x00000000220472ca */ /* 0x000fe200000e0000 */
[----:B------:R-:W-:Y:S01]  /*7880*/  BSSY.RECONVERGENT B0, `(.L_x_122) ;  /* 0x000005c000007945 */ /* 0x000fe20003800200 */
[----:B------:R-:W-:Y:S02]  /*7890*/  R2UR UR5, R84 ;  /* 0x00000000540572ca */ /* 0x000fe400000e0000 */
[----:B---3--:R-:W-:Y:S02]  /*78a0*/  LOP3.LUT R0, R52, 0xffffe000, RZ, 0xc0, !PT ;  /* 0xffffe00034007812 */ /* 0x008fe400078ec0ff */
[----:B------:R-:W-:Y:S02]  /*78b0*/  LOP3.LUT R2, R53, 0xffffe000, RZ, 0xc0, !PT ;  /* 0xffffe00035027812 */ /* 0x000fe400078ec0ff */
[----:B------:R-:W-:Y:S02]  /*78c0*/  LOP3.LUT R3, R54, 0xffffe000, RZ, 0xc0, !PT ;  /* 0xffffe00036037812 */ /* 0x000fe400078ec0ff */
[----:B------:R-:W-:Y:S02]  /*78d0*/  LOP3.LUT R20, R55, 0xffffe000, RZ, 0xc0, !PT ;  /* 0xffffe00037147812 */ /* 0x000fe400078ec0ff */
[----:B----4-:R-:W-:Y:S01]  /*78e0*/  LOP3.LUT R21, R48, 0xffffe000, RZ, 0xc0, !PT ;  /* 0xffffe00030157812 */ /* 0x010fe200078ec0ff */
[----:B-1----:R-:W1:Y:S01]  /*78f0*/  LDTM.16dp128bit.x8 R4, tmem[UR4+0x60] ;  /* 0x00006004000479ee */ /* 0x002e620008180000 */
[----:B------:R-:W-:Y:S01]  /*7900*/  LOP3.LUT R34, R49, 0xffffe000, RZ, 0xc0, !PT ;  /* 0xffffe00031227812 */ /* 0x000fe200078ec0ff */
[----:B------:R-:W-:Y:S01]  /*7910*/  UIADD3 UR5, UPT, UPT, UR5, 0xc0, URZ ;  /* 0x000000c005057890 */ /* 0x000fe2000fffe0ff */
[----:B------:R-:W-:Y:S01]  /*7920*/  LOP3.LUT R36, R50, 0xffffe000, RZ, 0xc0, !PT ;  /* 0xffffe00032247812 */ /* 0x000fe200078ec0ff */
[----:B------:R-:W-:Y:S01]  /*7930*/  NOP ;  /* 0x0000000000007918 */ /* 0x000fe20000000000 */
[----:B------:R-:W-:Y:S01]  /*7940*/  LOP3.LUT R37, R51, 0xffffe000, RZ, 0xc0, !PT ;  /* 0xffffe00033257812 */ /* 0x000fe200078ec0ff */
[----:B------:R-:W-:Y:S01]  /*7950*/  UPRMT UR5, UR37, 0x654, UR5 ;  /* 0x0000065425057896 */ /* 0x000fe20008000005 */
[----:B------:R-:W-:Y:S02]  /*7960*/  LOP3.LUT R38, R40, 0xffffe000, RZ, 0xc0, !PT ;  /* 0xffffe00028267812 */ /* 0x000fe400078ec0ff */
[----:B------:R-:W-:Y:S02]  /*7970*/  LOP3.LUT R39, R41, 0xffffe000, RZ, 0xc0, !PT ;  /* 0xffffe00029277812 */ /* 0x000fe400078ec0ff */
[----:B------:R-:W-:Y:S02]  /*7980*/  LOP3.LUT R40, R42, 0xffffe000, RZ, 0xc0, !PT ;  /* 0xffffe0002a287812 */ /* 0x000fe400078ec0ff */
[----:B------:R-:W-:Y:S02]  /*7990*/  LOP3.LUT R41, R43, 0xffffe000, RZ, 0xc0, !PT ;  /* 0xffffe0002b297812 */ /* 0x000fe400078ec0ff */
[----:B------:R-:W-:Y:S01]  /*79a0*/  LOP3.LUT R42, R44, 0xffffe000, RZ, 0xc0, !PT ;  /* 0xffffe0002c2a7812 */ /* 0x000fe200078ec0ff */
[----:B-1----:R-:W-:Y:S01]  /*79b0*/  SYNCS.ARRIVE.TRANS64.RED.A1T0 RZ, [UR5], RZ ;  /* 0x000000ffffff79a7 */ /* 0x002fe20008100405 */
[----:B------:R-:W-:Y:S02]  /*79c0*/  LOP3.LUT R43, R45, 0xffffe000, RZ, 0xc0, !PT ;  /* 0xffffe0002d2b7812 */ /* 0x000fe400078ec0ff */
[----:B------:R-:W-:Y:S02]  /*79d0*/  LOP3.LUT R44, R46, 0xffffe000, RZ, 0xc0, !PT ;  /* 0xffffe0002e2c7812 */ /* 0x000fe400078ec0ff */
[----:B------:R-:W-:Y:S01]  /*79e0*/  LOP3.LUT R45, R47, 0xffffe000, RZ, 0xc0, !PT ;  /* 0xffffe0002f2d7812 */ /* 0x000fe200078ec0ff */
[C---:B------:R-:W-:Y:S01]  /*79f0*/  FMUL R4, R33.reuse, R4 ;  /* 0x0000000421047220 */ /* 0x040fe20000400000 */
[C---:B------:R-:W-:Y:S01]  /*7a00*/  FMUL R5, R33.reuse, R5 ;  /* 0x0000000521057220 */ /* 0x040fe20000400000 */
[C---:B------:R-:W-:Y:S01]  /*7a10*/  FMUL R6, R33.reuse, R6 ;  /* 0x0000000621067220 */ /* 0x040fe20000400000 */
[----:B------:R-:W-:Y:S01]  /*7a20*/  FMUL R7, R33, R7 ;  /* 0x0000000721077220 */ /* 0x000fe20000400000 */
[----:B------:R-:W-:Y:S01]  /*7a30*/  FFMA R4, R35, R0, R4 ;  /* 0x0000000023047223 */ /* 0x000fe20000000004 */
[----:B------:R-:W-:Y:S01]  /*7a40*/  FMUL R8, R33, R8 ;  /* 0x0000000821087220 */ /* 0x000fe20000400000 */
[----:B------:R-:W-:Y:S01]  /*7a50*/  FFMA R5, R35, R2, R5 ;  /* 0x0000000223057223 */ /* 0x000fe20000000005 */
[----:B------:R-:W-:Y:S01]  /*7a60*/  FMUL R9, R33, R9 ;  /* 0x0000000921097220 */ /* 0x000fe20000400000 */
[----:B------:R-:W-:Y:S01]  /*7a70*/  FFMA R6, R35, R3, R6 ;  /* 0x0000000323067223 */ /* 0x000fe20000000006 */
[----:B------:R-:W-:Y:S01]  /*7a80*/  F2FP.TF32.F32.PACK_B R4, R4 ;  /* 0x00000004ff04723e */ /* 0x000fe200024050ff */
[----:B------:R-:W-:Y:S01]  /*7a90*/  FMUL R10, R33, R10 ;  /* 0x0000000a210a7220 */ /* 0x000fe20000400000 */
[----:B------:R-:W-:Y:S01]  /*7aa0*/  F2FP.TF32.F32.PACK_B R5, R5 ;  /* 0x00000005ff05723e */ /* 0x000fe200024050ff */
[----:B------:R-:W-:Y:S01]  /*7ab0*/  FFMA R7, R35, R20, R7 ;  /* 0x0000001423077223 */ /* 0x000fe20000000007 */
[----:B------:R-:W-:Y:S01]  /*7ac0*/  FMUL R11, R33, R11 ;  /* 0x0000000b210b7220 */ /* 0x000fe20000400000 */
        /* <DEDUP_REMOVED lines=8> */
[----:B------:R-:W-:Y:S01]  /*7b50*/  F2FP.TF32.F32.PACK_B R6, R6 ;  /* 0x00000006ff06723e */ /* 0x000fe200024050ff */
[----:B------:R-:W-:Y:S01]  /*7b60*/  FFMA R12, R35, R38, R12 ;  /* 0x00000026230c7223 */ /* 0x000fe2000000000c */
[----:B------:R-:W-:Y:S01]  /*7b70*/  F2FP.TF32.F32.PACK_B R7, R7 ;  /* 0x00000007ff07723e */ /* 0x000fe200024050ff */
[----:B------:R-:W-:Y:S01]  /*7b80*/  FMUL R16, R33, R16 ;  /* 0x0000001021107220 */ /* 0x000fe20000400000 */
[----:B------:R-:W-:Y:S01]  /*7b90*/  FFMA R13, R35, R39, R13 ;  /* 0x00000027230d7223 */ /* 0x000fe2000000000d */
[----:B------:R-:W-:Y:S01]  /*7ba0*/  FMUL R17, R33, R17 ;  /* 0x0000001121117220 */ /* 0x000fe20000400000 */
[----:B------:R-:W-:Y:S01]  /*7bb0*/  FFMA R14, R35, R40, R14 ;  /* 0x00000028230e7223 */ /* 0x000fe2000000000e */
[----:B------:R1:W-:Y:S01]  /*7bc0*/  STSM.16.M88.4 [R83+0x6400], R4 ;  /* 0x0064000453007844 */ /* 0x0003e20000000200 */
[----:B------:R-:W-:Y:S01]  /*7bd0*/  FMUL R18, R33, R18 ;  /* 0x0000001221127220 */ /* 0x000fe20000400000 */
[----:B------:R-:W-:Y:S01]  /*7be0*/  FFMA R15, R35, R41, R15 ;  /* 0x00000029230f7223 */ /* 0x000fe2000000000f */
[----:B------:R-:W-:Y:S01]  /*7bf0*/  FMUL R19, R33, R19 ;  /* 0x0000001321137220 */ /* 0x000fe20000400000 */
[----:B------:R-:W-:Y:S01]  /*7c00*/  F2FP.TF32.F32.PACK_B R8, R8 ;  /* 0x00000008ff08723e */ /* 0x000fe200024050ff */
[C---:B------:R-:W-:Y:S01]  /*7c10*/  FFMA R16, R35.reuse, R42, R16 ;  /* 0x0000002a23107223 */ /* 0x040fe20000000010 */
[----:B------:R-:W-:Y:S01]  /*7c20*/  F2FP.TF32.F32.PACK_B R9, R9 ;  /* 0x00000009ff09723e */ /* 0x000fe200024050ff */
[C---:B------:R-:W-:Y:S01]  /*7c30*/  FFMA R17, R35.reuse, R43, R17 ;  /* 0x0000002b23117223 */ /* 0x040fe20000000011 */
[----:B------:R-:W-:Y:S01]  /*7c40*/  F2FP.TF32.F32.PACK_B R10, R10 ;  /* 0x0000000aff0a723e */ /* 0x000fe200024050ff */
[C---:B------:R-:W-:Y:S01]  /*7c50*/  FFMA R18, R35.reuse, R44, R18 ;  /* 0x0000002c23127223 */ /* 0x040fe20000000012 */
[----:B------:R-:W-:Y:S01]  /*7c60*/  F2FP.TF32.F32.PACK_B R11, R11 ;  /* 0x0000000bff0b723e */ /* 0x000fe200024050ff */
[----:B------:R-:W-:Y:S01]  /*7c70*/  FFMA R19, R35, R45, R19 ;  /* 0x0000002d23137223 */ /* 0x000fe20000000013 */
[----:B------:R-:W-:Y:S02]  /*7c80*/  F2FP.TF32.F32.PACK_B R12, R12 ;  /* 0x0000000cff0c723e */ /* 0x000fe400024050ff */
[----:B------:R-:W-:Y:S01]  /*7c90*/  F2FP.TF32.F32.PACK_B R13, R13 ;  /* 0x0000000dff0d723e */ /* 0x000fe200024050ff */
[----:B------:R1:W-:Y:S01]  /*7ca0*/  STSM.16.M88.4 [R82+0x6400], R8 ;  /* 0x0064000852007844 */ /* 0x0003e20000000200 */
[----:B------:R-:W-:Y:S02]  /*7cb0*/  F2FP.TF32.F32.PACK_B R14, R14 ;  /* 0x0000000eff0e723e */ /* 0x000fe400024050ff */
[----:B------:R-:W-:Y:S02]  /*7cc0*/  F2FP.TF32.F32.PACK_B R15, R15 ;  /* 0x0000000fff0f723e */ /* 0x000fe400024050ff */
[----:B------:R-:W-:Y:S02]  /*7cd0*/  F2FP.TF32.F32.PACK_B R16, R16 ;  /* 0x00000010ff10723e */ /* 0x000fe400024050ff */
[----:B------:R-:W-:Y:S01]  /*7ce0*/  F2FP.TF32.F32.PACK_B R17, R17 ;  /* 0x00000011ff11723e */ /* 0x000fe200024050ff */
[----:B------:R1:W-:Y:S01]  /*7cf0*/  STSM.16.M88.4 [R85+0x6000], R12 ;  /* 0x0060000c55007844 */ /* 0x0003e20000000200 */
[----:B------:R-:W-:Y:S02]  /*7d00*/  F2FP.TF32.F32.PACK_B R18, R18 ;  /* 0x00000012ff12723e */ /* 0x000fe400024050ff */
[----:B------:R-:W-:Y:S05]  /*7d10*/  F2FP.TF32.F32.PACK_B R19, R19 ;  /* 0x00000013ff13723e */ /* 0x000fea00024050ff */
        /* <DEDUP_REMOVED lines=18> */
.L_x_123:
[----:B------:R-:W-:Y:S05]  /*7e40*/  BSYNC.RECONVERGENT B0 ;  /* 0x0000000000007941 */ /* 0x000fea0003800200 */
.L_x_122:
[----:B------:R-:W-:Y:S01]  /*7e50*/  BAR.SYNC.DEFER_BLOCKING 0x1, 0x80 ;  /* 0x0042000000007b1d */ /* 0x000fe20000010000 */
[----:B------:R-:W-:Y:S01]  /*7e60*/  UISETP.NE.AND UP0, UPT, UR49, -0x4, UPT ;  /* 0xfffffffc3100788c */ /* 0x000fe2000bf05270 */
[----:B------:R-:W-:Y:S08]  /*7e70*/  IADD3 R31, PT, PT, R31, 0x1, RZ ;  /* 0x000000011f1f7810 */ /* 0x000ff00007ffe0ff */
[----:B------:R-:W-:Y:S05]  /*7e80*/  BRA.U !UP0, `(.L_x_124) ;  /* 0x0000000108287547 */ /* 0x000fea000b800000 */
[----:B------:R-:W-:Y:S01]  /*7e90*/  ISETP.NE.AND P0, PT, R81, RZ, PT ;  /* 0x000000ff5100720c */ /* 0x000fe20003f05270 */
[----:B------:R-:W-:Y:S01]  /*7ea0*/  IMAD.U32 R2, RZ, RZ, UR51 ;  /* 0x00000033ff027e24 */ /* 0x000fe2000f8e00ff */
[----:B------:R-:W-:Y:S01]  /*7eb0*/  UIADD3 UR51, UPT, UPT, UR51, 0x1, URZ ;  /* 0x0000000133337890 */ /* 0x000fe2000fffe0ff */
[----:B------:R-:W-:Y:S03]  /*7ec0*/  IMAD.U32 R0, RZ, RZ, UR37 ;  /* 0x00000025ff007e24 */ /* 0x000fe6000f8e00ff */
[----:B------:R-:W-:Y:S04]  /*7ed0*/  UISETP.NE.AND UP0, UPT, UR51, 0x4, UPT ;  /* 0x000000043300788c */ /* 0x000fe8000bf05270 */
[----:B------:R-:W-:Y:S03]  /*7ee0*/  USEL UR51, UR51, URZ, UP0 ;  /* 0x000000ff33337287 */ /* 0x000fe60008000000 */
[----:B------:R-:W-:Y:S05]  /*7ef0*/  @P0 LEA R2, R2, UR48, 0x3 ;  /* 0x0000003002020c11 */ /* 0x000fea000f8e18ff */
[----:B------:R-:W-:Y:S05]  /*7f00*/  @P0 VIADD R2, R2, 0x50 ;  /* 0x0000005002020836 */ /* 0x000fea0000000000 */
[----:B------:R-:W-:Y:S04]  /*7f10*/  @P0 PRMT R0, R0, 0x654, R2 ;  /* 0x0000065400000816 */ /* 0x000fe80000000002 */
[----:B------:R2:W-:Y:S03]  /*7f20*/  @P0 SYNCS.ARRIVE.TRANS64.RED.A1T0 RZ, [R0+URZ], RZ ;  /* 0x000000ff00ff09a7 */ /* 0x0005e600081004ff */
.L_x_124:
[----:B------:R-:W-:Y:S01]  /*7f30*/  ISETP.NE.AND P2, PT, R78, RZ, PT ;  /* 0x000000ff4e00720c */ /* 0x000fe20003f45270 */
[----:B------:R-:W-:Y:S01]  /*7f40*/  UIADD3 UR49, UPT, UPT, UR49, 0x4, URZ ;  /* 0x0000000431317890 */ /* 0x000fe2000fffe0ff */
[----:B------:R-:W-:Y:S01]  /*7f50*/  ISETP.NE.AND P0, PT, R80, 0x2, PT ;  /* 0x000000025000780c */ /* 0x000fe20003f05270 */
[----:B-1----:R-:W-:Y:S01]  /*7f60*/  IMAD.IADD R14, R29, 0x1, R62 ;  /* 0x000000011d0e7824 */ /* 0x002fe200078e023e */
[----:B------:R-:W-:Y:S01]  /*7f70*/  ISETP.NE.AND P1, PT, R31, 0x4, PT ;  /* 0x000000041f00780c */ /* 0x000fe20003f25270 */
[----:B------:R-:W-:Y:S01]  /*7f80*/  IMAD.IADD R15, R30, 0x1, R63 ;  /* 0x000000011e0f7824 */ /* 0x000fe200078e023f */
[----:B------:R-:W-:Y:S02]  /*7f90*/  SEL R2, RZ, 0x1, P0 ;  /* 0x00000001ff027807 */ /* 0x000fe40000000000 */
[----:B--2---:R-:W-:Y:S02]  /*7fa0*/  SEL R0, RZ, 0x1, P1 ;  /* 0x00000001ff007807 */ /* 0x004fe40000800000 */
[----:B------:R-:W-:Y:S02]  /*7fb0*/  LOP3.LUT R72, R72, R2, RZ, 0x3c, !PT ;  /* 0x0000000248487212 */ /* 0x000fe400078e3cff */
[----:B------:R-:W-:Y:S02]  /*7fc0*/  LOP3.LUT R73, R73, R0, RZ, 0x3c, !PT ;  /* 0x0000000049497212 */ /* 0x000fe400078e3cff */
[----:B------:R-:W-:Y:S02]  /*7fd0*/  @P2 R2UR UR36, R71 ;  /* 0x00000000472422ca */ /* 0x000fe400000e0000 */
[----:B------:R-:W-:Y:S02]  /*7fe0*/  SEL R80, R80, RZ, P0 ;  /* 0x000000ff50507207 */ /* 0x000fe40000000000 */
[----:B------:R-:W-:Y:S01]  /*7ff0*/  SEL R31, R31, RZ, P1 ;  /* 0x000000ff1f1f7207 */ /* 0x000fe20000800000 */
[----:B------:R-:W-:Y:S10]  /*8000*/  @P2 BRA `(.L_x_125) ;  /* 0xffffffcc00082947 */ /* 0x000ff4000383ffff */
[----:B------:R-:W-:-:S09]  /*8010*/  UISETP.NE.AND UP0, UPT, UR50, URZ, UPT ;  /* 0x000000ff3200728c */ /* 0x000fd2000bf05270 */
[----:B------:R-:W-:Y:S05]  /*8020*/  BRA.U !UP0, `(.L_x_126) ;  /* 0x0000000108487547 */ /* 0x000fea000b800000 */
[----:B------:R-:W1:Y:S02]  /*8030*/  LDCU.64 UR4, c[0x0][0x890] ;  /* 0x00011200ff0477ac */ /* 0x000e640008000a00 */
[----:B-1----:R-:W-:-:S04]  /*8040*/  UISETP.NE.U32.AND UP0, UPT, UR4, URZ, UPT ;  /* 0x000000ff0400728c */ /* 0x002fc8000bf05070 */
[----:B------:R-:W-:-:S09]  /*8050*/  UISETP.NE.AND.EX UP0, UPT, UR5, URZ, UPT, UP0 ;  /* 0x000000ff0500728c */ /* 0x000fd2000bf05300 */
[----:B------:R-:W-:Y:S05]  /*8060*/  BRA.U UP0, `(.L_x_127) ;  /* 0x00000001000c7547 */ /* 0x000fea000b800000 */
[----:B------:R-:W-:-:S13]  /*8070*/  FSETP.NEU.AND P0, PT, R35, RZ, PT ;  /* 0x000000ff2300720b */ /* 0x000fda0003f0d000 */
[----:B------:R-:W-:Y:S05]  /*8080*/  @!P0 EXIT ;  /* 0x000000000000894d */ /* 0x000fea0003800000 */
[----:B------:R-:W-:Y:S05]  /*8090*/  BRA `(.L_x_126) ;  /* 0x00000000002c7947 */ /* 0x000fea0003800000 */
.L_x_127:
[----:B------:R-:W-:Y:S01]  /*80a0*/  ISETP.NE.AND P0, PT, R79, RZ, PT ;  /* 0x000000ff4f00720c */ /* 0x000fe20003f05270 */
[----:B------:R-:W-:-:S12]  /*80b0*/  BSSY.RECONVERGENT B0, `(.L_x_126) ;  /* 0x0000009000007945 */ /* 0x000fd80003800200 */
[----:B------:R-:W-:Y:S05]  /*80c0*/  @P0 BRA `(.L_x_128) ;  /* 0x0000000000140947 */ /* 0x000fea0003800000 */
[----:B------:R-:W1:Y:S02]  /*80d0*/  LDCU.64 UR4, c[0x0][0x888] ;  /* 0x00011100ff0477ac */ /* 0x000e640008000a00 */
[----:B-1----:R-:W-:-:S04]  /*80e0*/  ISETP.NE.U32.AND P0, PT, RZ, UR4, PT ;  /* 0x00000004ff007c0c */ /* 0x002fc8000bf05070 */
[----:B------:R-:W-:-:S13]  /*80f0*/  ISETP.NE.AND.EX P0, PT, RZ, UR5, PT, P0 ;  /* 0x00000005ff007c0c */ /* 0x000fda000bf05300 */
[----:B------:R-:W-:Y:S05]  /*8100*/  @!P0 EXIT ;  /* 0x000000000000894d */ /* 0x000fea0003800000 */
[----:B------:R-:W-:Y:S05]  /*8110*/  BRA `(.L_x_129) ;  /* 0x0000000000087947 */ /* 0x000fea0003800000 */
.L_x_128:
[----:B------:R-:W-:-:S13]  /*8120*/  FSETP.NEU.AND P0, PT, R35, RZ, PT ;  /* 0x000000ff2300720b */ /* 0x000fda0003f0d000 */
[----:B------:R-:W-:Y:S05]  /*8130*/  @!P0 EXIT ;  /* 0x000000000000894d */ /* 0x000fea0003800000 */
.L_x_129:
[----:B------:R-:W-:Y:S05]  /*8140*/  BSYNC.RECONVERGENT B0 ;  /* 0x0000000000007941 */ /* 0x000fea0003800200 */
.L_x_126:
[----:B------:R-:W-:Y:S01]  /*8150*/  ULEA UR4, UR51, UR48, 0x3 ;  /* 0x0000003033047291 */ /* 0x000fe2000f8e18ff */
[----:B------:R-:W-:-:S04]  /*8160*/  DEPBAR.LE SB0, 0x0 ;  /* 0x000080000000791a */ /* 0x000fc80000000000 */
[----:B------:R-:W-:-:S04]  /*8170*/  UIADD3 UR4, UPT, UPT, UR4, 0x50, URZ ;  /* 0x0000005004047890 */ /* 0x000fc8000fffe0ff */
[----:B------:R-:W-:-:S09]  /*8180*/  UPRMT UR4, UR37, 0x654, UR4 ;  /* 0x0000065425047896 */ /* 0x000fd20008000004 */
[----:B------:R-:W-:Y:S01]  /*8190*/  SYNCS.ARRIVE.TRANS64.RED.A1T0 RZ, [UR4], RZ ;  /* 0x000000ffffff79a7 */ /* 0x000fe20008100404 */
[----:B------:R-:W-:Y:S05]  /*81a0*/  EXIT ;  /* 0x000000000000794d */ /* 0x000fea0003800000 */
.L_x_19:
[----:B--2---:R2:W1:Y:S02]  /*81b0*/  SYNCS.PHASECHK.TRANS64.TRYWAIT P0, [R2+URZ+0xf0], R3 ;  /* 0x0000f003020075a7 */ /* 0x00446400080011ff */
[----:B-1----:R-:W-:Y:S05]  /*81c0*/  @!P0 NANOSLEEP.SYNCS 0x989680 ;  /* 0x009896800000895d */ /* 0x002fea0003900000 */
[----:B------:R-:W1:Y:S02]  /*81d0*/  @!P0 SYNCS.PHASECHK.TRANS64 P0, [R2+URZ+0xf0], R3 ;  /* 0x0000f003020085a7 */ /* 0x000e6400080010ff */
[----:B-1----:R-:W-:Y:S05]  /*81e0*/  @!P0 BRA `(.L_x_19) ;  /* 0xfffffffc00f08947 */ /* 0x002fea000383ffff */
[----:B------:R-:W-:Y:S05]  /*81f0*/  BRA `(.L_x_130) ;  /* 0xffffff9000f07947 */ /* 0x000fea000383ffff */
.L_x_22:
[----:B-1----:R-:W-:-:S07]  /*8200*/  MOV R2, UR33 ;  /* 0x0000002100027c02 */ /* 0x002fce0008000f00 */
.L_x_131:
[----:B-1----:R1:W2:Y:S02]  /*8210*/  SYNCS.PHASECHK.TRANS64.TRYWAIT P0, [R2+URZ+0x18], R4 ;  /* 0x00001804020075a7 */ /* 0x0022a400080011ff */
[----:B--2---:R-:W-:Y:S05]  /*8220*/  @!P0 NANOSLEEP.SYNCS 0x989680 ;  /* 0x009896800000895d */ /* 0x004fea0003900000 */
[----:B------:R-:W2:Y:S02]  /*8230*/  @!P0 SYNCS.PHASECHK.TRANS64 P0, [R2+URZ+0x18], R4 ;  /* 0x00001804020085a7 */ /* 0x000ea400080010ff */
[----:B--2---:R-:W-:Y:S05]  /*8240*/  @!P0 BRA `(.L_x_131) ;  /* 0xfffffffc00f08947 */ /* 0x004fea000383ffff */
[----:B------:R-:W-:Y:S05]  /*8250*/  BRA `(.L_x_21) ;  /* 0xffffff9400407947 */ /* 0x000fea000383ffff */
.L_x_28:
[----:B-1----:R-:W-:-:S07]  /*8260*/  MOV R2, UR17 ;  /* 0x0000001100027c02 */ /* 0x002fce0008000f00 */
.L_x_132:
[----:B-1----:R1:W2:Y:S02]  /*8270*/  SYNCS.PHASECHK.TRANS64.TRYWAIT P0, [R2+URZ+0x18], R4 ;  /* 0x00001804020075a7 */ /* 0x0022a400080011ff */
[----:B--2---:R-:W-:Y:S05]  /*8280*/  @!P0 NANOSLEEP.SYNCS 0x989680 ;  /* 0x009896800000895d */ /* 0x004fea0003900000 */
[----:B------:R-:W2:Y:S02]  /*8290*/  @!P0 SYNCS.PHASECHK.TRANS64 P0, [R2+URZ+0x18], R4 ;  /* 0x00001804020085a7 */ /* 0x000ea400080010ff */
[----:B--2---:R-:W-:Y:S05]  /*82a0*/  @!P0 BRA `(.L_x_132) ;  /* 0xfffffffc00f08947 */ /* 0x004fea000383ffff */
[----:B------:R-:W-:Y:S05]  /*82b0*/  BRA `(.L_x_27) ;  /* 0xffffff9400e87947 */ /* 0x000fea000383ffff */
.L_x_32:
[----:B-1----:R1:W2:Y:S02]  /*82c0*/  SYNCS.PHASECHK.TRANS64.TRYWAIT P0, [R2+URZ+0x80], R3 ;  /* 0x00008003020075a7 */ /* 0x0022a400080011ff */
[----:B--2---:R-:W-:Y:S05]  /*82d0*/  @!P0 NANOSLEEP.SYNCS 0x989680 ;  /* 0x009896800000895d */ /* 0x004fea0003900000 */
[----:B------:R-:W2:Y:S02]  /*82e0*/  @!P0 SYNCS.PHASECHK.TRANS64 P0, [R2+URZ+0x80], R3 ;  /* 0x00008003020085a7 */ /* 0x000ea400080010ff */
[----:B--2---:R-:W-:Y:S05]  /*82f0*/  @!P0 BRA `(.L_x_32) ;  /* 0xfffffffc00f08947 */ /* 0x004fea000383ffff */
[----:B------:R-:W-:Y:S05]  /*8300*/  BRA `(.L_x_133) ;  /* 0xffffff9800787947 */ /* 0x000fea000383ffff */
.L_x_36:
[----:B----4-:R-:W-:-:S07]  /*8310*/  MOV R0, UR5 ;  /* 0x0000000500007c02 */ /* 0x010fce0008000f00 */
.L_x_134:
[----:B-1----:R1:W2:Y:S02]  /*8320*/  SYNCS.PHASECHK.TRANS64.TRYWAIT P0, [R0+URZ], R2 ;  /* 0x00000002000075a7 */ /* 0x0022a400080011ff */
[----:B--2---:R-:W-:Y:S05]  /*8330*/  @!P0 NANOSLEEP.SYNCS 0x989680 ;  /* 0x009896800000895d */ /* 0x004fea0003900000 */
[----:B------:R-:W2:Y:S02]  /*8340*/  @!P0 SYNCS.PHASECHK.TRANS64 P0, [R0+URZ], R2 ;  /* 0x00000002000085a7 */ /* 0x000ea400080010ff */
[----:B--2---:R-:W-:Y:S05]  /*8350*/  @!P0 BRA `(.L_x_134) ;  /* 0xfffffffc00f08947 */ /* 0x004fea000383ffff */
[----:B------:R-:W-:Y:S05]  /*8360*/  BRA `(.L_x_135) ;  /* 0xffffff9c00e87947 */ /* 0x000fea000383ffff */
.L_x_37:
[----:B----4-:R-:W-:-:S07]  /*8370*/  MOV R0, UR5 ;  /* 0x0000000500007c02 */ /* 0x010fce0008000f00 */
.L_x_136:
[----:B-1----:R1:W2:Y:S02]  /*8380*/  SYNCS.PHASECHK.TRANS64.TRYWAIT P0, [R0+URZ], R2 ;  /* 0x00000002000075a7 */ /* 0x0022a400080011ff */
[----:B--2---:R-:W-:Y:S05]  /*8390*/  @!P0 NANOSLEEP.SYNCS 0x989680 ;  /* 0x009896800000895d */ /* 0x004fea0003900000 */
[----:B------:R-:W2:Y:S02]  /*83a0*/  @!P0 SYNCS.PHASECHK.TRANS64 P0, [R0+URZ], R2 ;  /* 0x00000002000085a7 */ /* 0x000ea400080010ff */
[----:B--2---:R-:W-:Y:S05]  /*83b0*/  @!P0 BRA `(.L_x_136) ;  /* 0xfffffffc00f08947 */ /* 0x004fea000383ffff */
[----:B------:R-:W-:Y:S05]  /*83c0*/  BRA `(.L_x_137) ;  /* 0xffffff9c00f47947 */ /* 0x000fea000383ffff */
.L_x_40:
[----:B-1----:R1:W2:Y:S02]  /*83d0*/  SYNCS.PHASECHK.TRANS64.TRYWAIT P0, [R0+URZ+0xe0], R4 ;  /* 0x0000e004000075a7 */ /* 0x0022a400080011ff */
[----:B--2---:R-:W-:Y:S05]  /*83e0*/  @!P0 NANOSLEEP.SYNCS 0x989680 ;  /* 0x009896800000895d */ /* 0x004fea0003900000 */
[----:B------:R-:W2:Y:S02]  /*83f0*/  @!P0 SYNCS.PHASECHK.TRANS64 P0, [R0+URZ+0xe0], R4 ;  /* 0x0000e004000085a7 */ /* 0x000ea400080010ff */
[----:B--2---:R-:W-:Y:S05]  /*8400*/  @!P0 BRA `(.L_x_40) ;  /* 0xfffffffc00f08947 */ /* 0x004fea000383ffff */
[----:B------:R-:W-:Y:S05]  /*8410*/  BRA `(.L_x_138) ;  /* 0xffffffa000507947 */ /* 0x000fea000383ffff */
.L_x_41:
[----:B------:R-:W-:-:S07]  /*8420*/  MOV R0, UR5 ;  /* 0x0000000500007c02 */ /* 0x000fce0008000f00 */
.L_x_139:
[----:B-1----:R1:W2:Y:S02]  /*8430*/  SYNCS.PHASECHK.TRANS64.TRYWAIT P0, [R0+URZ+0x90], R5 ;  /* 0x00009005000075a7 */ /* 0x0022a400080011ff */
[----:B--2---:R-:W-:Y:S05]  /*8440*/  @!P0 NANOSLEEP.SYNCS 0x989680 ;  /* 0x009896800000895d */ /* 0x004fea0003900000 */
[----:B------:R-:W2:Y:S02]  /*8450*/  @!P0 SYNCS.PHASECHK.TRANS64 P0, [R0+URZ+0x90], R5 ;  /* 0x00009005000085a7 */ /* 0x000ea400080010ff */
[----:B--2---:R-:W-:Y:S05]  /*8460*/  @!P0 BRA `(.L_x_139) ;  /* 0xfffffffc00f08947 */ /* 0x004fea000383ffff */
[----:B------:R-:W-:Y:S05]  /*8470*/  BRA `(.L_x_140) ;  /* 0xffffffa000607947 */ /* 0x000fea000383ffff */
.L_x_42:
[----:B-1----:R1:W2:Y:S02]  /*8480*/  SYNCS.PHASECHK.TRANS64.TRYWAIT P1, [R0+URZ+0x80], R4 ;  /* 0x00008004000075a7 */ /* 0x0022a400080211ff */
[----:B--2---:R-:W-:Y:S05]  /*8490*/  @!P1 NANOSLEEP.SYNCS 0x989680 ;  /* 0x009896800000995d */ /* 0x004fea0003900000 */
[----:B------:R-:W2:Y:S02]  /*84a0*/  @!P1 SYNCS.PHASECHK.TRANS64 P1, [R0+URZ+0x80], R4 ;  /* 0x00008004000095a7 */ /* 0x000ea400080210ff */
[----:B--2---:R-:W-:Y:S05]  /*84b0*/  @!P1 BRA `(.L_x_42) ;  /* 0xfffffffc00f09947 */ /* 0x004fea000383ffff */
[----:B------:R-:W-:Y:S05]  /*84c0*/  BRA `(.L_x_141) ;  /* 0xffffffa000907947 */ /* 0x000fea000383ffff */
.L_x_45:
[----:B------:R-:W-:-:S07]  /*84d0*/  MOV R0, UR5 ;  /* 0x0000000500007c02 */ /* 0x000fce0008000f00 */
.L_x_142:
[----:B-1----:R1:W2:Y:S02]  /*84e0*/  SYNCS.PHASECHK.TRANS64.TRYWAIT P0, [R0+URZ+0x90], R2 ;  /* 0x00009002000075a7 */ /* 0x0022a400080011ff */
[----:B--2---:R-:W-:Y:S05]  /*84f0*/  @!P0 NANOSLEEP.SYNCS 0x989680 ;  /* 0x009896800000895d */ /* 0x004fea0003900000 */
[----:B------:R-:W2:Y:S02]  /*8500*/  @!P0 SYNCS.PHASECHK.TRANS64 P0, [R0+URZ+0x90], R2 ;  /* 0x00009002000085a7 */ /* 0x000ea400080010ff */
[----:B--2---:R-:W-:Y:S05]  /*8510*/  @!P0 BRA `(.L_x_142) ;  /* 0xfffffffc00f08947 */ /* 0x004fea000383ffff */
[----:B------:R-:W-:Y:S05]  /*8520*/  BRA `(.L_x_44) ;  /* 0xffffffa000e47947 */ /* 0x000fea000383ffff */
.L_x_52:
[----:B-1----:R1:W2:Y:S02]  /*8530*/  SYNCS.PHASECHK.TRANS64.TRYWAIT P1, [R0+URZ+0x80], R2 ;  /* 0x00008002000075a7 */ /* 0x0022a400080211ff */
[----:B--2---:R-:W-:Y:S05]  /*8540*/  @!P1 NANOSLEEP.SYNCS 0x989680 ;  /* 0x009896800000995d */ /* 0x004fea0003900000 */
[----:B------:R-:W2:Y:S02]  /*8550*/  @!P1 SYNCS.PHASECHK.TRANS64 P1, [R0+URZ+0x80], R2 ;  /* 0x00008002000095a7 */ /* 0x000ea400080210ff */
[----:B--2---:R-:W-:Y:S05]  /*8560*/  @!P1 BRA `(.L_x_52) ;  /* 0xfffffffc00f09947 */ /* 0x004fea000383ffff */
[----:B------:R-:W-:Y:S05]  /*8570*/  BRA `(.L_x_143) ;  /* 0xffffffa800547947 */ /* 0x000fea000383ffff */
.L_x_53:
[----:B------:R-:W-:-:S07]  /*8580*/  MOV R2, UR7 ;  /* 0x0000000700027c02 */ /* 0x000fce0008000f00 */
.L_x_144:
[----:B-1----:R1:W2:Y:S02]  /*8590*/  SYNCS.PHASECHK.TRANS64.TRYWAIT P0, [R2+URZ+0xc0], R0 ;  /* 0x0000c000020075a7 */ /* 0x0022a400080011ff */
[----:B--2---:R-:W-:Y:S05]  /*85a0*/  @!P0 NANOSLEEP.SYNCS 0x989680 ;  /* 0x009896800000895d */ /* 0x004fea0003900000 */
[----:B------:R-:W2:Y:S02]  /*85b0*/  @!P0 SYNCS.PHASECHK.TRANS64 P0, [R2+URZ+0xc0], R0 ;  /* 0x0000c000020085a7 */ /* 0x000ea400080010ff */
[----:B--2---:R-:W-:Y:S05]  /*85c0*/  @!P0 BRA `(.L_x_144) ;  /* 0xfffffffc00f08947 */ /* 0x004fea000383ffff */
[----:B------:R-:W-:Y:S05]  /*85d0*/  BRA `(.L_x_145) ;  /* 0xffffffa800a47947 */ /* 0x000fea000383ffff */
.L_x_56:
[----:B------:R-:W-:Y:S07]  /*85e0*/  MOV R0, UR6 ;  /* 0x0000000600007c02 */ /* 0x000fee0008000f00 */
.L_x_146:
[----:B-1----:R1:W2:Y:S02]  /*85f0*/  SYNCS.PHASECHK.TRANS64.TRYWAIT P0, [R0+URZ], R2 ;  /* 0x00000002000075a7 */ /* 0x0022a400080011ff */
[----:B--2---:R-:W-:Y:S05]  /*8600*/  @!P0 NANOSLEEP.SYNCS 0x989680 ;  /* 0x009896800000895d */ /* 0x004fea0003900000 */
[----:B------:R-:W2:Y:S02]  /*8610*/  @!P0 SYNCS.PHASECHK.TRANS64 P0, [R0+URZ], R2 ;  /* 0x00000002000085a7 */ /* 0x000ea400080010ff */
[----:B--2---:R-:W-:Y:S05]  /*8620*/  @!P0 BRA `(.L_x_146) ;  /* 0xfffffffc00f08947 */ /* 0x004fea000383ffff */
[----:B------:R-:W-:Y:S05]  /*8630*/  BRA `(.L_x_55) ;  /* 0xffffffa800c07947 */ /* 0x000fea000383ffff */
.L_x_59:
[----:B------:R-:W-:-:S07]  /*8640*/  MOV R0, UR6 ;  /* 0x0000000600007c02 */ /* 0x000fce0008000f00 */
.L_x_147:
[----:B--2---:R2:W4:Y:S02]  /*8650*/  SYNCS.PHASECHK.TRANS64.TRYWAIT P0, [R0+URZ], R2 ;  /* 0x00000002000075a7 */ /* 0x00452400080011ff */
[----:B----4-:R-:W-:Y:S05]  /*8660*/  @!P0 NANOSLEEP.SYNCS 0x989680 ;  /* 0x009896800000895d */ /* 0x010fea0003900000 */
[----:B------:R-:W4:Y:S02]  /*8670*/  @!P0 SYNCS.PHASECHK.TRANS64 P0, [R0+URZ], R2 ;  /* 0x00000002000085a7 */ /* 0x000f2400080010ff */
[----:B----4-:R-:W-:Y:S05]  /*8680*/  @!P0 BRA `(.L_x_147) ;  /* 0xfffffffc00f08947 */ /* 0x010fea000383ffff */
[----:B------:R-:W-:Y:S05]  /*8690*/  BRA `(.L_x_148) ;  /* 0xffffffac009c7947 */ /* 0x000fea000383ffff */
.L_x_60:
[----:B------:R-:W-:-:S07]  /*86a0*/  MOV R0, UR6 ;  /* 0x0000000600007c02 */ /* 0x000fce0008000f00 */
.L_x_149:
[----:B-1----:R1:W2:Y:S02]  /*86b0*/  SYNCS.PHASECHK.TRANS64.TRYWAIT P0, [R0+URZ], R3 ;  /* 0x00000003000075a7 */ /* 0x0022a400080011ff */
[----:B--2---:R-:W-:Y:S05]  /*86c0*/  @!P0 NANOSLEEP.SYNCS 0x989680 ;  /* 0x009896800000895d */ /* 0x004fea0003900000 */
[----:B------:R-:W2:Y:S02]  /*86d0*/  @!P0 SYNCS.PHASECHK.TRANS64 P0, [R0+URZ], R3 ;  /* 0x00000003000085a7 */ /* 0x000ea400080010ff */
[----:B--2---:R-:W-:Y:S05]  /*86e0*/  @!P0 BRA `(.L_x_149) ;  /* 0xfffffffc00f08947 */ /* 0x004fea000383ffff */
[----:B------:R-:W-:Y:S05]  /*86f0*/  BRA `(.L_x_150) ;  /* 0xffffffac00a87947 */ /* 0x000fea000383ffff */
.L_x_61:
[----:B------:R-:W-:-:S07]  /*8700*/  MOV R0, UR6 ;  /* 0x0000000600007c02 */ /* 0x000fce0008000f00 */
.L_x_151:
[----:B-1----:R1:W2:Y:S02]  /*8710*/  SYNCS.PHASECHK.TRANS64.TRYWAIT P0, [R0+URZ], R3 ;  /* 0x00000003000075a7 */ /* 0x0022a400080011ff */
[----:B--2---:R-:W-:Y:S05]  /*8720*/  @!P0 NANOSLEEP.SYNCS 0x989680 ;  /* 0x009896800000895d */ /* 0x004fea0003900000 */
[----:B------:R-:W2:Y:S02]  /*8730*/  @!P0 SYNCS.PHASECHK.TRANS64 P0, [R0+URZ], R3 ;  /* 0x00000003000085a7 */ /* 0x000ea400080010ff */
[----:B--2---:R-:W-:Y:S05]  /*8740*/  @!P0 BRA `(.L_x_151) ;  /* 0xfffffffc00f08947 */ /* 0x004fea000383ffff */
[----:B------:R-:W-:Y:S05]  /*8750*/  BRA `(.L_x_152) ;  /* 0xffffffac00b47947 */ /* 0x000fea000383ffff */
.L_x_62:
[----:B-1----:R-:W-:-:S07]  /*8760*/  MOV R0, UR7 ;  /* 0x0000000700007c02 */ /* 0x002fce0008000f00 */
.L_x_153:
[----:B-1----:R1:W2:Y:S02]  /*8770*/  SYNCS.PHASECHK.TRANS64.TRYWAIT P0, [R0+URZ], R2 ;  /* 0x00000002000075a7 */ /* 0x0022a400080011ff */
[----:B--2---:R-:W-:Y:S05]  /*8780*/  @!P0 NANOSLEEP.SYNCS 0x989680 ;  /* 0x009896800000895d */ /* 0x004fea0003900000 */
[----:B------:R-:W2:Y:S02]  /*8790*/  @!P0 SYNCS.PHASECHK.TRANS64 P0, [R0+URZ], R2 ;  /* 0x00000002000085a7 */ /* 0x000ea400080010ff */
[----:B--2---:R-:W-:Y:S05]  /*87a0*/  @!P0 BRA `(.L_x_153) ;  /* 0xfffffffc00f08947 */ /* 0x004fea000383ffff */
[----:B------:R-:W-:Y:S05]  /*87b0*/  BRA `(.L_x_154) ;  /* 0xffffffac00c07947 */ /* 0x000fea000383ffff */
.L_x_67:
[----:B--2---:R2:W3:Y:S02]  /*87c0*/  SYNCS.PHASECHK.TRANS64.TRYWAIT P0, [R0+URZ+0x80], R2 ;  /* 0x00008002000075a7 */ /* 0x0044e400080011ff */
[----:B---3--:R-:W-:Y:S05]  /*87d0*/  @!P0 NANOSLEEP.SYNCS 0x989680 ;  /* 0x009896800000895d */ /* 0x008fea0003900000 */
[----:B------:R-:W3:Y:S02]  /*87e0*/  @!P0 SYNCS.PHASECHK.TRANS64 P0, [R0+URZ+0x80], R2 ;  /* 0x00008002000085a7 */ /* 0x000ee400080010ff */
[----:B---3--:R-:W-:Y:S05]  /*87f0*/  @!P0 BRA `(.L_x_67) ;  /* 0xfffffffc00f08947 */ /* 0x008fea000383ffff */
[----:B------:R-:W-:Y:S05]  /*8800*/  BRA `(.L_x_155) ;  /* 0xffffffb000c87947 */ /* 0x000fea000383ffff */
.L_x_70:
[----:B------:R-:W-:Y:S07]  /*8810*/  MOV R0, UR7 ;  /* 0x0000000700007c02 */ /* 0x000fee0008000f00 */
.L_x_156:
[----:B--2---:R2:W3:Y:S02]  /*8820*/  SYNCS.PHASECHK.TRANS64.TRYWAIT P0, [R0+URZ+0x78], R2 ;  /* 0x00007802000075a7 */ /* 0x0044e400080011ff */
[----:B---3--:R-:W-:Y:S05]  /*8830*/  @!P0 NANOSLEEP.SYNCS 0x989680 ;  /* 0x009896800000895d */ /* 0x008fea0003900000 */
[----:B------:R-:W3:Y:S02]  /*8840*/  @!P0 SYNCS.PHASECHK.TRANS64 P0, [R0+URZ+0x78], R2 ;  /* 0x00007802000085a7 */ /* 0x000ee400080010ff */
[----:B---3--:R-:W-:Y:S05]  /*8850*/  @!P0 BRA `(.L_x_156) ;  /* 0xfffffffc00f08947 */ /* 0x008fea000383ffff */
[----:B------:R-:W-:Y:S05]  /*8860*/  BRA `(.L_x_69) ;  /* 0xffffffb400a87947 */ /* 0x000fea000383ffff */
.L_x_73:
[----:B------:R-:W-:Y:S07]  /*8870*/  MOV R0, UR7 ;  /* 0x0000000700007c02 */ /* 0x000fee0008000f00 */
.L_x_157:
[----:B-1----:R1:W2:Y:S02]  /*8880*/  SYNCS.PHASECHK.TRANS64.TRYWAIT P0, [R0+URZ+0x50], R14 ;  /* 0x0000500e000075a7 */ /* 0x0022a400080011ff */
[----:B--2---:R-:W-:Y:S05]  /*8890*/  @!P0 NANOSLEEP.SYNCS 0x989680 ;  /* 0x009896800000895d */ /* 0x004fea0003900000 */
[----:B------:R-:W2:Y:S02]  /*88a0*/  @!P0 SYNCS.PHASECHK.TRANS64 P0, [R0+URZ+0x50], R14 ;  /* 0x0000500e000085a7 */ /* 0x000ea400080010ff */
[----:B--2---:R-:W-:Y:S05]  /*88b0*/  @!P0 BRA `(.L_x_157) ;  /* 0xfffffffc00f08947 */ /* 0x004fea000383ffff */
[----:B------:R-:W-:Y:S05]  /*88c0*/  BRA `(.L_x_158) ;  /* 0xffffffb800207947 */ /* 0x000fea000383ffff */
.L_x_74:
[----:B------:R-:W-:Y:S07]  /*88d0*/  MOV R0, UR7 ;  /* 0x0000000700007c02 */ /* 0x000fee0008000f00 */
.L_x_159:
[----:B-1----:R1:W2:Y:S02]  /*88e0*/  SYNCS.PHASECHK.TRANS64.TRYWAIT P0, [R0+URZ+0x58], R14 ;  /* 0x0000580e000075a7 */ /* 0x0022a400080011ff */
[----:B--2---:R-:W-:Y:S05]  /*88f0*/  @!P0 NANOSLEEP.SYNCS 0x989680 ;  /* 0x009896800000895d */ /* 0x004fea0003900000 */
[----:B------:R-:W2:Y:S02]  /*8900*/  @!P0 SYNCS.PHASECHK.TRANS64 P0, [R0+URZ+0x58], R14 ;  /* 0x0000580e000085a7 */ /* 0x000ea400080010ff */
[----:B--2---:R-:W-:Y:S05]  /*8910*/  @!P0 BRA `(.L_x_159) ;  /* 0xfffffffc00f08947 */ /* 0x004fea000383ffff */
[----:B------:R-:W-:Y:S05]  /*8920*/  BRA `(.L_x_160) ;  /* 0xffffffb800587947 */ /* 0x000fea000383ffff */
.L_x_75:
[----:B------:R-:W-:Y:S07]  /*8930*/  MOV R0, UR7 ;  /* 0x0000000700007c02 */ /* 0x000fee0008000f00 */
.L_x_161:
[----:B-1----:R1:W2:Y:S02]  /*8940*/  SYNCS.PHASECHK.TRANS64.TRYWAIT P0, [R0+URZ+0x60], R14 ;  /* 0x0000600e000075a7 */ /* 0x0022a400080011ff */
[----:B--2---:R-:W-:Y:S05]  /*8950*/  @!P0 NANOSLEEP.SYNCS 0x989680 ;  /* 0x009896800000895d */ /* 0x004fea0003900000 */
[----:B------:R-:W2:Y:S02]  /*8960*/  @!P0 SYNCS.PHASECHK.TRANS64 P0, [R0+URZ+0x60], R14 ;  /* 0x0000600e000085a7 */ /* 0x000ea400080010ff */
[----:B--2---:R-:W-:Y:S05]  /*8970*/  @!P0 BRA `(.L_x_161) ;  /* 0xfffffffc00f08947 */ /* 0x004fea000383ffff */
[----:B------:R-:W-:Y:S05]  /*8980*/  BRA `(.L_x_162) ;  /* 0xffffffb8009c7947 */ /* 0x000fea000383ffff */
.L_x_76:
[----:B------:R-:W-:Y:S07]  /*8990*/  MOV R0, UR7 ;  /* 0x0000000700007c02 */ /* 0x000fee0008000f00 */
.L_x_163:
[----:B-1----:R1:W2:Y:S02]  /*89a0*/  SYNCS.PHASECHK.TRANS64.TRYWAIT P0, [R0+URZ+0x68], R14 ;  /* 0x0000680e000075a7 */ /* 0x0022a400080011ff */
[----:B--2---:R-:W-:Y:S05]  /*89b0*/  @!P0 NANOSLEEP.SYNCS 0x989680 ;  /* 0x009896800000895d */ /* 0x004fea0003900000 */
[----:B------:R-:W2:Y:S02]  /*89c0*/  @!P0 SYNCS.PHASECHK.TRANS64 P0, [R0+URZ+0x68], R14 ;  /* 0x0000680e000085a7 */ /* 0x000ea400080010ff */
[----:B--2---:R-:W-:Y:S05]  /*89d0*/  @!P0 BRA `(.L_x_163) ;  /* 0xfffffffc00f08947 */ /* 0x004fea000383ffff */
[----:B------:R-:W-:Y:S05]  /*89e0*/  BRA `(.L_x_164) ;  /* 0xffffffbc00207947 */ /* 0x000fea000383ffff */
.L_x_78:
[----:B------:R-:W-:-:S07]  /*89f0*/  MOV R0, UR7 ;  /* 0x0000000700007c02 */ /* 0x000fce0008000f00 */
.L_x_165:
[----:B-1----:R1:W3:Y:S02]  /*8a00*/  SYNCS.PHASECHK.TRANS64.TRYWAIT P0, [R0+URZ+0x50], R2 ;  /* 0x00005002000075a7 */ /* 0x0022e400080011ff */
[----:B---3--:R-:W-:Y:S05]  /*8a10*/  @!P0 NANOSLEEP.SYNCS 0x989680 ;  /* 0x009896800000895d */ /* 0x008fea0003900000 */
[----:B------:R-:W3:Y:S02]  /*8a20*/  @!P0 SYNCS.PHASECHK.TRANS64 P0, [R0+URZ+0x50], R2 ;  /* 0x00005002000085a7 */ /* 0x000ee400080010ff */
[----:B---3--:R-:W-:Y:S05]  /*8a30*/  @!P0 BRA `(.L_x_165) ;  /* 0xfffffffc00f08947 */ /* 0x008fea000383ffff */
[----:B------:R-:W-:Y:S05]  /*8a40*/  BRA `(.L_x_166) ;  /* 0xffffffbc00907947 */ /* 0x000fea000383ffff */
.L_x_79:
[----:B-1----:R-:W-:-:S07]  /*8a50*/  MOV R0, UR7 ;  /* 0x0000000700007c02 */ /* 0x002fce0008000f00 */
.L_x_167:
[----:B-1----:R1:W3:Y:S02]  /*8a60*/  SYNCS.PHASECHK.TRANS64.TRYWAIT P0, [R0+URZ+0x58], R2 ;  /* 0x00005802000075a7 */ /* 0x0022e400080011ff */
[----:B---3--:R-:W-:Y:S05]  /*8a70*/  @!P0 NANOSLEEP.SYNCS 0x989680 ;  /* 0x009896800000895d */ /* 0x008fea0003900000 */
[----:B------:R-:W3:Y:S02]  /*8a80*/  @!P0 SYNCS.PHASECHK.TRANS64 P0, [R0+URZ+0x58], R2 ;  /* 0x00005802000085a7 */ /* 0x000ee400080010ff */
[----:B---3--:R-:W-:Y:S05]  /*8a90*/  @!P0 BRA `(.L_x_167) ;  /* 0xfffffffc00f08947 */ /* 0x008fea000383ffff */
[----:B------:R-:W-:Y:S05]  /*8aa0*/  BRA `(.L_x_168) ;  /* 0xffffffbc00807947 */ /* 0x000fea000383ffff */
.L_x_80:
[----:B-1----:R-:W-:-:S07]  /*8ab0*/  MOV R0, UR7 ;  /* 0x0000000700007c02 */ /* 0x002fce0008000f00 */
.L_x_169:
[----:B-1----:R1:W3:Y:S02]  /*8ac0*/  SYNCS.PHASECHK.TRANS64.TRYWAIT P0, [R0+URZ+0x60], R2 ;  /* 0x00006002000075a7 */ /* 0x0022e400080011ff */
[----:B---3--:R-:W-:Y:S05]  /*8ad0*/  @!P0 NANOSLEEP.SYNCS 0x989680 ;  /* 0x009896800000895d */ /* 0x008fea0003900000 */
[----:B------:R-:W3:Y:S02]  /*8ae0*/  @!P0 SYNCS.PHASECHK.TRANS64 P0, [R0+URZ+0x60], R2 ;  /* 0x00006002000085a7 */ /* 0x000ee400080010ff */
[----:B---3--:R-:W-:Y:S05]  /*8af0*/  @!P0 BRA `(.L_x_169) ;  /* 0xfffffffc00f08947 */ /* 0x008fea000383ffff */
[----:B------:R-:W-:Y:S05]  /*8b00*/  BRA `(.L_x_170) ;  /* 0xffffffbc00707947 */ /* 0x000fea000383ffff */
.L_x_82:
[----:B--2---:R2:W4:Y:S02]  /*8b10*/  SYNCS.PHASECHK.TRANS64.TRYWAIT P0, [R0+URZ+0x80], R2 ;  /* 0x00008002000075a7 */ /* 0x00452400080011ff */
[----:B----4-:R-:W-:Y:S05]  /*8b20*/  @!P0 NANOSLEEP.SYNCS 0x989680 ;  /* 0x009896800000895d */ /* 0x010fea0003900000 */
[----:B------:R-:W4:Y:S02]  /*8b30*/  @!P0 SYNCS.PHASECHK.TRANS64 P0, [R0+URZ+0x80], R2 ;  /* 0x00008002000085a7 */ /* 0x000f2400080010ff */
[----:B----4-:R-:W-:Y:S05]  /*8b40*/  @!P0 BRA `(.L_x_82) ;  /* 0xfffffffc00f08947 */ /* 0x010fea000383ffff */
[----:B------:R-:W-:Y:S05]  /*8b50*/  BRA `(.L_x_171) ;  /* 0xffffffc000487947 */ /* 0x000fea000383ffff */
.L_x_93:
[----:B-1----:R-:W-:Y:S04]  /*8b60*/  MOV R0, UR48 ;  /* 0x0000003000007c02 */ /* 0x002fe80008000f00 */
[----:B------:R1:W3:Y:S03]  /*8b70*/  SYNCS.PHASECHK.TRANS64.TRYWAIT P1, [R0+URZ+0x30], R3 ;  /* 0x00003003000075a7 */ /* 0x0002e600080211ff */
[----:B---3--:R-:W-:Y:S05]  /*8b80*/  @!P1 NANOSLEEP.SYNCS 0x989680 ;  /* 0x009896800000995d */ /* 0x008fea0003900000 */
[----:B------:R-:W3:Y:S02]  /*8b90*/  @!P1 SYNCS.PHASECHK.TRANS64 P1, [R0+URZ+0x30], R3 ;  /* 0x00003003000095a7 */ /* 0x000ee400080210ff */
[----:B---3--:R-:W-:Y:S05]  /*8ba0*/  @!P1 BRA `(.L_x_93) ;  /* 0xfffffffc00ec9947 */ /* 0x008fea000383ffff */
[----:B------:R-:W-:Y:S05]  /*8bb0*/  BRA `(.L_x_92) ;  /* 0xffffffcc00807947 */ /* 0x000fea000383ffff */
.L_x_95:
[----:B-1----:R1:W2:Y:S02]  /*8bc0*/  SYNCS.PHASECHK.TRANS64.TRYWAIT P0, [R84+URZ+0xa0], R2 ;  /* 0x0000a002540075a7 */ /* 0x0022a400080011ff */
[----:B--2---:R-:W-:Y:S05]  /*8bd0*/  @!P0 NANOSLEEP.SYNCS 0x989680 ;  /* 0x009896800000895d */ /* 0x004fea0003900000 */
[----:B------:R-:W2:Y:S02]  /*8be0*/  @!P0 SYNCS.PHASECHK.TRANS64 P0, [R84+URZ+0xa0], R2 ;  /* 0x0000a002540085a7 */ /* 0x000ea400080010ff */
[----:B--2---:R-:W-:Y:S05]  /*8bf0*/  @!P0 BRA `(.L_x_95) ;  /* 0xfffffffc00f08947 */ /* 0x004fea000383ffff */
[----:B------:R-:W-:Y:S05]  /*8c00*/  BRA `(.L_x_94) ;  /* 0xffffffcc00ac7947 */ /* 0x000fea000383ffff */
.L_x_104:
[----:B-1----:R1:W2:Y:S02]  /*8c10*/  SYNCS.PHASECHK.TRANS64.TRYWAIT P0, [R2+URZ+0x30], R0 ;  /* 0x00003000020075a7 */ /* 0x0022a400080011ff */
[----:B--2---:R-:W-:Y:S05]  /*8c20*/  @!P0 NANOSLEEP.SYNCS 0x989680 ;  /* 0x009896800000895d */ /* 0x004fea0003900000 */
[----:B------:R-:W2:Y:S02]  /*8c30*/  @!P0 SYNCS.PHASECHK.TRANS64 P0, [R2+URZ+0x30], R0 ;  /* 0x00003000020085a7 */ /* 0x000ea400080010ff */
[----:B--2---:R-:W-:Y:S05]  /*8c40*/  @!P0 BRA `(.L_x_104) ;  /* 0xfffffffc00f08947 */ /* 0x004fea000383ffff */
[----:B------:R-:W-:Y:S05]  /*8c50*/  BRA `(.L_x_103) ;  /* 0xffffffd400d07947 */ /* 0x000fea000383ffff */
.L_x_112:
[----:B-1----:R1:W2:Y:S02]  /*8c60*/  SYNCS.PHASECHK.TRANS64.TRYWAIT P0, [R0+URZ+0x30], R5 ;  /* 0x00003005000075a7 */ /* 0x0022a400080011ff */
[----:B--2---:R-:W-:Y:S05]  /*8c70*/  @!P0 NANOSLEEP.SYNCS 0x989680 ;  /* 0x009896800000895d */ /* 0x004fea0003900000 */
[----:B------:R-:W2:Y:S02]  /*8c80*/  @!P0 SYNCS.PHASECHK.TRANS64 P0, [R0+URZ+0x30], R5 ;  /* 0x00003005000085a7 */ /* 0x000ea400080010ff */
[----:B--2---:R-:W-:Y:S05]  /*8c90*/  @!P0 BRA `(.L_x_112) ;  /* 0xfffffffc00f08947 */ /* 0x004fea000383ffff */
[----:B------:R-:W-:Y:S05]  /*8ca0*/  BRA `(.L_x_111) ;  /* 0xffffffe000147947 */ /* 0x000fea000383ffff */
.L_x_120:
[----:B--2---:R2:W3:Y:S02]  /*8cb0*/  SYNCS.PHASECHK.TRANS64.TRYWAIT P0, [R2+URZ+0x30], R0 ;  /* 0x00003000020075a7 */ /* 0x0044e400080011ff */
[----:B---3--:R-:W-:Y:S05]  /*8cc0*/  @!P0 NANOSLEEP.SYNCS 0x989680 ;  /* 0x009896800000895d */ /* 0x008fea0003900000 */
[----:B------:R-:W3:Y:S02]  /*8cd0*/  @!P0 SYNCS.PHASECHK.TRANS64 P0, [R2+URZ+0x30], R0 ;  /* 0x00003000020085a7 */ /* 0x000ee400080010ff */
[----:B---3--:R-:W-:Y:S05]  /*8ce0*/  @!P0 BRA `(.L_x_120) ;  /* 0xfffffffc00f08947 */ /* 0x008fea000383ffff */
[----:B------:R-:W-:Y:S05]  /*8cf0*/  BRA `(.L_x_119) ;  /* 0xffffffe800587947 */ /* 0x000fea000383ffff */
        .weak           $__internal_0_$__cuda_sm10x_tcgen05_guardrail_trap_col_being_dealloced_not_returned_by_alloc
        .type           $__internal_0_$__cuda_sm10x_tcgen05_guardrail_trap_col_being_dealloced_not_returned_by_alloc,@function
        .size           $__internal_0_$__cuda_sm10x_tcgen05_guardrail_trap_col_being_dealloced_not_returned_by_alloc,($__internal_1_$__cuda_sm10x_tcgen05_guardrail_trap_phase_invalid_during_alloc - $__internal_0_$__cuda_sm10x_tcgen05_guardrail_trap_col_being_dealloced_not_returned_by_alloc)
$__internal_0_$__cuda_sm10x_tcgen05_guardrail_trap_col_being_dealloced_not_returned_by_alloc:
[----:B------:R-:W-:Y:S05]  /*8d00*/  BPT.TRAP 0x1 ;  /* 0x000000040000795c */ /* 0x000fea0000300000 */
[----:B------:R-:W-:-:S04]  /*8d10*/  HFMA2 R3, -RZ, RZ, 0, 0 ;  /* 0x00000000ff037431 */ /* 0x000fc800000001ff */
[----:B------:R-:W-:Y:S05]  /*8d20*/  RET.REL.NODEC R2 `(_ZN7cutlass13device_kernelINS_4gemm6kernel13GemmUniversalIN4cute5tupleIJiiiiEEENS1_10collective13CollectiveMmaINS1_35MainloopSm100TmaUmmaWarpSpecializedILi3ELi2ELi4ENS5_IJNS4_1CILi1EEESB_SB_EEEEENS5_IJNSA_ILi64EEENSA_ILi128EEENSA_ILi32EEEEEENS_10tfloat32_tENS5_IJlSB_lEEESI_SJ_NS4_8TiledMMAINS4_8MMA_AtomIJNS4_17SM100_MMA_TF32_SSISI_SI_fLi64ELi128ELNS4_4UMMA5MajorE0ELSO_0ELNSN_7ScaleInE0ELSP_0EEEEEENS4_6LayoutISC_NS5_IJNSA_ILi0EEEST_ST_EEEEENS5_IJNS4_10UnderscoreESW_SW_EEEEENS4_13SM90_TMA_LOADENS4_14ComposedLayoutINS4_7SwizzleILi3ELi4ELi3EEENS4_18smem_ptr_flag_bitsILi32EEENSS_INS5_IJNSA_ILi8EEESG_EEENS5_IJSG_SB_EEEEEEEvNS4_8identityESZ_S19_vS1A_EENS_8epilogue10collective18CollectiveEpilogueINS1C_23Sm100TmaWarpSpecializedILi4ELi2ELi16ELb1ELb0EEEJSH_NS5_IJNSS_ISE_SB_EENSS_ISG_SB_EEEEESI_SJ_SI_SJ_NS1C_6fusion15FusionCallbacksIS1G_NS1K_17LinearCombinationISI_fSI_fLNS_15FloatRoundStyleE2EEESH_S1J_JEEENS4_5SM1004TMEM4LOAD26SM100_TMEM_LOAD_16dp128b8xESZ_S19_NS4_17SM75_U32x4_LDSM_NENS4_14SM90_TMA_STOREES19_NS4_17SM90_U32x4_STSM_NENS4_39AutoVectorizingCopyWithAssumedAlignmentILi128EEEEEEvvEEEEvNT_6ParamsE) ;  /* 0xffffff7002b47950 */ /* 0x000fea0003c3ffff */
        .weak           $__internal_1_$__cuda_sm10x_tcgen05_guardrail_trap_phase_invalid_during_alloc
        .type           $__internal_1_$__cuda_sm10x_tcgen05_guardrail_trap_phase_invalid_during_alloc,@function
        .size           $__internal_1_$__cuda_sm10x_tcgen05_guardrail_trap_phase_invalid_during_alloc,($__internal_2_$__cuda_sm10x_tcgen05_guardrail_trap_unallocated_columns_being_dealloced - $__internal_1_$__cuda_sm10x_tcgen05_guardrail_trap_phase_invalid_during_alloc)
$__internal_1_$__cuda_sm10x_tcgen05_guardrail_trap_phase_invalid_during_alloc:
[----:B------:R-:W-:Y:S05]  /*8d30*/  BPT.TRAP 0x1 ;  /* 0x000000040000795c */ /* 0x000fea0000300000 */
[----:B------:R-:W-:-:S04]  /*8d40*/  MOV R3, 0x0 ;  /* 0x0000000000037802 */ /* 0x000fc80000000f00 */
[----:B------:R-:W-:Y:S05]  /*8d50*/  RET.REL.NODEC R2 `(_ZN7cutlass13device_kernelINS_4gemm6kernel13GemmUniversalIN4cute5tupleIJiiiiEEENS1_10collective13CollectiveMmaINS1_35MainloopSm100TmaUmmaWarpSpecializedILi3ELi2ELi4ENS5_IJNS4_1CILi1EEESB_SB_EEEEENS5_IJNSA_ILi64EEENSA_ILi128EEENSA_ILi32EEEEEENS_10tfloat32_tENS5_IJlSB_lEEESI_SJ_NS4_8TiledMMAINS4_8MMA_AtomIJNS4_17SM100_MMA_TF32_SSISI_SI_fLi64ELi128ELNS4_4UMMA5MajorE0ELSO_0ELNSN_7ScaleInE0ELSP_0EEEEEENS4_6LayoutISC_NS5_IJNSA_ILi0EEEST_ST_EEEEENS5_IJNS4_10UnderscoreESW_SW_EEEEENS4_13SM90_TMA_LOADENS4_14ComposedLayoutINS4_7SwizzleILi3ELi4ELi3EEENS4_18smem_ptr_flag_bitsILi32EEENSS_INS5_IJNSA_ILi8EEESG_EEENS5_IJSG_SB_EEEEEEEvNS4_8identityESZ_S19_vS1A_EENS_8epilogue10collective18CollectiveEpilogueINS1C_23Sm100TmaWarpSpecializedILi4ELi2ELi16ELb1ELb0EEEJSH_NS5_IJNSS_ISE_SB_EENSS_ISG_SB_EEEEESI_SJ_SI_SJ_NS1C_6fusion15FusionCallbacksIS1G_NS1K_17LinearCombinationISI_fSI_fLNS_15FloatRoundStyleE2EEESH_S1J_JEEENS4_5SM1004TMEM4LOAD26SM100_TMEM_LOAD_16dp128b8xESZ_S19_NS4_17SM75_U32x4_LDSM_NENS4_14SM90_TMA_STOREES19_NS4_17SM90_U32x4_STSM_NENS4_39AutoVectorizingCopyWithAssumedAlignmentILi128EEEEEEvvEEEEvNT_6ParamsE) ;  /* 0xffffff7002a87950 */ /* 0x000fea0003c3ffff */
        .weak           $__internal_2_$__cuda_sm10x_tcgen05_guardrail_trap_unallocated_columns_being_dealloced
        .type           $__internal_2_$__cuda_sm10x_tcgen05_guardrail_trap_unallocated_columns_being_dealloced,@function
        .size           $__internal_2_$__cuda_sm10x_tcgen05_guardrail_trap_unallocated_columns_being_dealloced,(.L_x_173 - $__internal_2_$__cuda_sm10x_tcgen05_guardrail_trap_unallocated_columns_being_dealloced)
$__internal_2_$__cuda_sm10x_tcgen05_guardrail_trap_unallocated_columns_being_dealloced:
[----:B------:R-:W-:Y:S05]  /*8d60*/  BPT.TRAP 0x1 ;  /* 0x000000040000795c */ /* 0x000fea0000300000 */
[----:B------:R-:W-:-:S04]  /*8d70*/  HFMA2 R3, -RZ, RZ, 0, 0 ;  /* 0x00000000ff037431 */ /* 0x000fc800000001ff */
[----:B------:R-:W-:Y:S05]  /*8d80*/  RET.REL.NODEC R2 `(_ZN7cutlass13device_kernelINS_4gemm6kernel13GemmUniversalIN4cute5tupleIJiiiiEEENS1_10collective13CollectiveMmaINS1_35MainloopSm100TmaUmmaWarpSpecializedILi3ELi2ELi4ENS5_IJNS4_1CILi1EEESB_SB_EEEEENS5_IJNSA_ILi64EEENSA_ILi128EEENSA_ILi32EEEEEENS_10tfloat32_tENS5_IJlSB_lEEESI_SJ_NS4_8TiledMMAINS4_8MMA_AtomIJNS4_17SM100_MMA_TF32_SSISI_SI_fLi64ELi128ELNS4_4UMMA5MajorE0ELSO_0ELNSN_7ScaleInE0ELSP_0EEEEEENS4_6LayoutISC_NS5_IJNSA_ILi0EEEST_ST_EEEEENS5_IJNS4_10UnderscoreESW_SW_EEEEENS4_13SM90_TMA_LOADENS4_14ComposedLayoutINS4_7SwizzleILi3ELi4ELi3EEENS4_18smem_ptr_flag_bitsILi32EEENSS_INS5_IJNSA_ILi8EEESG_EEENS5_IJSG_SB_EEEEEEEvNS4_8identityESZ_S19_vS1A_EENS_8epilogue10collective18CollectiveEpilogueINS1C_23Sm100TmaWarpSpecializedILi4ELi2ELi16ELb1ELb0EEEJSH_NS5_IJNSS_ISE_SB_EENSS_ISG_SB_EEEEESI_SJ_SI_SJ_NS1C_6fusion15FusionCallbacksIS1G_NS1K_17LinearCombinationISI_fSI_fLNS_15FloatRoundStyleE2EEESH_S1J_JEEENS4_5SM1004TMEM4LOAD26SM100_TMEM_LOAD_16dp128b8xESZ_S19_NS4_17SM75_U32x4_LDSM_NENS4_14SM90_TMA_STOREES19_NS4_17SM90_U32x4_STSM_NENS4_39AutoVectorizingCopyWithAssumedAlignmentILi128EEEEEEvvEEEEvNT_6ParamsE) ;  /* 0xffffff70029c7950 */ /* 0x000fea0003c3ffff */
.L_x_172:
[----:B------:R-:W-:-:S00]  /*8d90*/  BRA `(.L_x_172) ;  /* 0xfffffffc00fc7947 */ /* 0x000fc0000383ffff */
[----:B------:R-:W-:-:S00]  /*8da0*/  NOP ;  /* 0x0000000000007918 */ /* 0x000fc00000000000 */
        /* <DEDUP_REMOVED lines=13> */
.L_x_173:


//--------------------- .nv.global.init           --------------------------
	.section	.nv.global.init,"aw",@progbits
.nv.global.init:
	.type		$str$27,@object
	.size		$str$27,($str$28 - $str$27)
$str$27:
        /*0000*/ 	.byte	0x28, 0x61, 0x64, 0x64, 0x72, 0x65, 0x73, 0x73, 0x20, 0x26, 0x20, 0x6d, 0x61, 0x73, 0x6b, 0x29
        /*0010*/ 	.byte	0x20, 0x3d, 0x3d, 0x20, 0x30, 0x00
	.type		$str$28,@object
	.size		$str$28,($str$26 - $str$28)
$str$28:
        /*0016*/ 	.byte	0x2f, 0x74, 0x6d, 0x70, 0x2f, 0x63, 0x75, 0x74, 0x6c, 0x61, 0x73, 0x73, 0x5f, 0x73, 0x77, 0x65
        /*0026*/ 	.byte	0x65, 0x70, 0x5f, 0x73, 0x72, 0x63, 0x2f, 0x69, 0x6e, 0x63, 0x6c, 0x75, 0x64, 0x65, 0x2f, 0x63
        /*0036*/ 	.byte	0x75, 0x74, 0x65, 0x2f, 0x70, 0x6f, 0x69, 0x6e, 0x74, 0x65, 0x72, 0x5f, 0x66, 0x6c, 0x61, 0x67
        /*0046*/ 	.byte	0x67, 0x65, 0x64, 0x2e, 0x68, 0x70, 0x70, 0x00
	.type		$str$26,@object
	.size		$str$26,($str$25 - $str$26)
$str$26:
        /*004e*/ 	.byte	0x2f, 0x74, 0x6d, 0x70, 0x2f, 0x63, 0x75, 0x74, 0x6c, 0x61, 0x73, 0x73, 0x5f, 0x73, 0x77, 0x65
        /*005e*/ 	.byte	0x65, 0x70, 0x5f, 0x73, 0x72, 0x63, 0x2f, 0x69, 0x6e, 0x63, 0x6c, 0x75, 0x64, 0x65, 0x2f, 0x63
        /*006e*/ 	.byte	0x75, 0x74, 0x65, 0x2f, 0x61, 0x74, 0x6f, 0x6d, 0x2f, 0x63, 0x6f, 0x70, 0x79, 0x5f, 0x74, 0x72
        /*007e*/ 	.byte	0x61, 0x69, 0x74, 0x73, 0x5f, 0x73, 0x6d, 0x31, 0x30, 0x30, 0x2e, 0x68, 0x70, 0x70, 0x00
	.type		$str$25,@object
	.size		$str$25,(__unnamed_1 - $str$25)
$str$25:
        /*008d*/ 	.byte	0x28, 0x28, 0x75, 0x69, 0x6e, 0x74, 0x33, 0x32, 0x5f, 0x74, 0x28, 0x74, 0x68, 0x72, 0x65, 0x61
        /*009d*/ 	.byte	0x64, 0x49, 0x64, 0x78, 0x2e, 0x78, 0x29, 0x20, 0x2f, 0x20, 0x33, 0x32, 0x29, 0x20, 0x25, 0x20
        /*00ad*/ 	.byte	0x34, 0x29, 0x20, 0x3d, 0x3d, 0x20, 0x28, 0x28, 0x28, 0x74, 0x6d, 0x65, 0x6d, 0x5f, 0x61, 0x64
        /*00bd*/ 	.byte	0x64, 0x72, 0x20, 0x3e, 0x3e, 0x20, 0x31, 0x36, 0x29, 0x20, 0x2f, 0x20, 0x33, 0x32, 0x29, 0x20
        /*00cd*/ 	.byte	0x25, 0x20, 0x34, 0x29, 0x00
	.type		__unnamed_1,@object
	.size		__unnamed_1,(__unnamed_2 - __unnamed_1)
__unnamed_1:
        /*00d2*/ 	.byte	0x61, 0x75, 0x74, 0x6f, 0x20, 0x63, 0x75, 0x74, 0x65, 0x3a, 0x3a, 0x61, 0x73, 0x5f, 0x70, 0x6f
        /* <DEDUP_REMOVED lines=24> */
        /*0262*/ 	.byte	0x30, 0x34, 0x38, 0x3e, 0x3e, 0x3e, 0x3e, 0x5d, 0x00
	.type		__unnamed_2,@object
	.size		__unnamed_2,(.L_2 - __unnamed_2)
__unnamed_2:
        /* <DEDUP_REMOVED lines=45> */
        /*053b*/ 	.byte	0x3e, 0x3e, 0x3e, 0x5d, 0x00
.L_2:


//--------------------- .nv.shared._ZN7cutlass13device_kernelINS_4gemm6kernel13GemmUniversalIN4cute5tupleIJiiiiEEENS1_10collective13CollectiveMmaINS1_35MainloopSm100TmaUmmaWarpSpecializedILi3ELi2ELi4ENS5_IJNS4_1CILi1EEESB_SB_EEEEENS5_IJNSA_ILi64EEENSA_ILi128EEENSA_ILi32EEEEEENS_10tfloat32_tENS5_IJlSB_lEEESI_SJ_NS4_8TiledMMAINS4_8MMA_AtomIJNS4_17SM100_MMA_TF32_SSISI_SI_fLi64ELi128ELNS4_4UMMA5MajorE0ELSO_0ELNSN_7ScaleInE0ELSP_0EEEEEENS4_6LayoutISC_NS5_IJNSA_ILi0EEEST_ST_EEEEENS5_IJNS4_10UnderscoreESW_SW_EEEEENS4_13SM90_TMA_LOADENS4_14ComposedLayoutINS4_7SwizzleILi3ELi4ELi3EEENS4_18smem_ptr_flag_bitsILi32EEENSS_INS5_IJNSA_ILi8EEESG_EEENS5_IJSG_SB_EEEEEEEvNS4_8identityESZ_S19_vS1A_EENS_8epilogue10collective18CollectiveEpilogueINS1C_23Sm100TmaWarpSpecializedILi4ELi2ELi16ELb1ELb0EEEJSH_NS5_IJNSS_ISE_SB_EENSS_ISG_SB_EEEEESI_SJ_SI_SJ_NS1C_6fusion15FusionCallbacksIS1G_NS1K_17LinearCombinationISI_fSI_fLNS_15FloatRoundStyleE2EEESH_S1J_JEEENS4_5SM1004TMEM4LOAD26SM100_TMEM_LOAD_16dp128b8xESZ_S19_NS4_17SM75_U32x4_LDSM_NENS4_14SM90_TMA_STOREES19_NS4_17SM90_U32x4_STSM_NENS4_39AutoVectorizingCopyWithAssumedAlignmentILi128EEEEEEvvEEEEvNT_6ParamsE --------------------------
	.section	.nv.shared._ZN7cutlass13device_kernelINS_4gemm6kernel13GemmUniversalIN4cute5tupleIJiiiiEEENS1_10collective13CollectiveMmaINS1_35MainloopSm100TmaUmmaWarpSpecializedILi3ELi2ELi4ENS5_IJNS4_1CILi1EEESB_SB_EEEEENS5_IJNSA_ILi64EEENSA_ILi128EEENSA_ILi32EEEEEENS_10tfloat32_tENS5_IJlSB_lEEESI_SJ_NS4_8TiledMMAINS4_8MMA_AtomIJNS4_17SM100_MMA_TF32_SSISI_SI_fLi64ELi128ELNS4_4UMMA5MajorE0ELSO_0ELNSN_7ScaleInE0ELSP_0EEEEEENS4_6LayoutISC_NS5_IJNSA_ILi0EEEST_ST_EEEEENS5_IJNS4_10UnderscoreESW_SW_EEEEENS4_13SM90_TMA_LOADENS4_14ComposedLayoutINS4_7SwizzleILi3ELi4ELi3EEENS4_18smem_ptr_flag_bitsILi32EEENSS_INS5_IJNSA_ILi8EEESG_EEENS5_IJSG_SB_EEEEEEEvNS4_8identityESZ_S19_vS1A_EENS_8epilogue10collective18CollectiveEpilogueINS1C_23Sm100TmaWarpSpecializedILi4ELi2ELi16ELb1ELb0EEEJSH_NS5_IJNSS_ISE_SB_EENSS_ISG_SB_EEEEESI_SJ_SI_SJ_NS1C_6fusion15FusionCallbacksIS1G_NS1K_17LinearCombinationISI_fSI_fLNS_15FloatRoundStyleE2EEESH_S1J_JEEENS4_5SM1004TMEM4LOAD26SM100_TMEM_LOAD_16dp128b8xESZ_S19_NS4_17SM75_U32x4_LDSM_NENS4_14SM90_TMA_STOREES19_NS4_17SM90_U32x4_STSM_NENS4_39AutoVectorizingCopyWithAssumedAlignmentILi128EEEEEEvvEEEEvNT_6ParamsE,"aw",@nobits
	.sectionflags	@""
	.align	16
	.zero		1024


//--------------------- .nv.shared.reserved.0     --------------------------
	.section	.nv.shared.reserved.0,"aw",@nobits
	.weak		__nv_reservedSMEM_offset_0_alias
	.size		__nv_reservedSMEM_offset_0_alias, 0, 64
	.other		__nv_reservedSMEM_offset_0_alias,@"STO_CUDA_RESERVED_SHARED STV_DEFAULT"
__nv_reservedSMEM_offset_0_alias:
	.zero		0
.nv.shared.reserved.0:
	.zero		64
	.weak		__nv_reservedSMEM_tcgen05_partition
	.type		__nv_reservedSMEM_tcgen05_partition,@object
	.size		__nv_reservedSMEM_tcgen05_partition,(.L_0 - __nv_reservedSMEM_tcgen05_partition)
__nv_reservedSMEM_tcgen05_partition:
	.zero		32
.L_0:


//--------------------- .nv.global                --------------------------
	.section	.nv.global,"aw",@nobits
.nv.global:
	.type		_ZN39_INTERNAL_6c74126e_4_k_cu_3dffbfb5_94034cute1_E,@object
	.size		_ZN39_INTERNAL_6c74126e_4_k_cu_3dffbfb5_94034cute1_E,(_ZN39_INTERNAL_6c74126e_4_k_cu_3dffbfb5_94034cuda3std3__45__cpo6cbeginE - _ZN39_INTERNAL_6c74126e_4_k_cu_3dffbfb5_94034cute1_E)
_ZN39_INTERNAL_6c74126e_4_k_cu_3dffbfb5_94034cute1_E:
	.zero		1
	.type		_ZN39_INTERNAL_6c74126e_4_k_cu_3dffbfb5_94034cuda3std3__45__cpo6cbeginE,@object
	.size		_ZN39_INTERNAL_6c74126e_4_k_cu_3dffbfb5_94034cuda3std3__45__cpo6cbeginE,(_ZN39_INTERNAL_6c74126e_4_k_cu_3dffbfb5_94034cuda3std3__48in_placeE - _ZN39_INTERNAL_6c74126e_4_k_cu_3dffbfb5_94034cuda3std3__45__cpo6cbeginE)
_ZN39_INTERNAL_6c74126e_4_k_cu_3dffbfb5_94034cuda3std3__45__cpo6cbeginE:
	.zero		1
	.type		_ZN39_INTERNAL_6c74126e_4_k_cu_3dffbfb5_94034cuda3std3__48in_placeE,@object
	.size		_ZN39_INTERNAL_6c74126e_4_k_cu_3dffbfb5_94034cuda3std3__48in_placeE,(_ZN39_INTERNAL_6c74126e_4_k_cu_3dffbfb5_94034cuda3std6ranges3__45__cpo9iter_moveE - _ZN39_INTERNAL_6c74126e_4_k_cu_3dffbfb5_94034cuda3std3__48in_placeE)
_ZN39_INTERNAL_6c74126e_4_k_cu_3dffbfb5_94034cuda3std3__48in_placeE:
	.zero		1
	.type		_ZN39_INTERNAL_6c74126e_4_k_cu_3dffbfb5_94034cuda3std6ranges3__45__cpo9iter_moveE,@object
	.size		_ZN39_INTERNAL_6c74126e_4_k_cu_3dffbfb5_94034cuda3std6ranges3__45__cpo9iter_moveE,(_ZN39_INTERNAL_6c74126e_4_k_cu_3dffbfb5_94034cuda3std3__45__cpo5beginE - _ZN39_INTERNAL_6c74126e_4_k_cu_3dffbfb5_94034cuda3std6ranges3__45__cpo9iter_moveE)
_ZN39_INTERNAL_6c74126e_4_k_cu_3dffbfb5_94034cuda3std6ranges3__45__cpo9iter_moveE:
	.zero		1
	.type		_ZN39_INTERNAL_6c74126e_4_k_cu_3dffbfb5_94034cuda3std3__45__cpo5beginE,@object
	.size		_ZN39_INTERNAL_6c74126e_4_k_cu_3dffbfb5_94034cuda3std3__45__cpo5beginE,(_ZN39_INTERNAL_6c74126e_4_k_cu_3dffbfb5_94034cuda3std3__441_GLOBAL__N__6c74126e_4_k_cu_3dffbfb5_94036ignoreE - _ZN39_INTERNAL_6c74126e_4_k_cu_3dffbfb5_94034cuda3std3__45__cpo5beginE)
_ZN39_INTERNAL_6c74126e_4_k_cu_3dffbfb5_94034cuda3std3__45__cpo5beginE:
	.zero		1
	.type		_ZN39_INTERNAL_6c74126e_4_k_cu_3dffbfb5_94034cuda3std3__441_GLOBAL__N__6c74126e_4_k_cu_3dffbfb5_94036ignoreE,@object
	.size		_ZN39_INTERNAL_6c74126e_4_k_cu_3dffbfb5_94034cuda3std3__441_GLOBAL__N__6c74126e_4_k_cu_3dffbfb5_94036ignoreE,(_ZN39_INTERNAL_6c74126e_4_k_cu_3dffbfb5_94034cute7productE - _ZN39_INTERNAL_6c74126e_4_k_cu_3dffbfb5_94034cuda3std3__441_GLOBAL__N__6c74126e_4_k_cu_3dffbfb5_94036ignoreE)
_ZN39_INTERNAL_6c74126e_4_k_cu_3dffbfb5_94034cuda3std3__441_GLOBAL__N__6c74126e_4_k_cu_3dffbfb5_94036ignoreE:
	.zero		1
	.type		_ZN39_INTERNAL_6c74126e_4_k_cu_3dffbfb5_94034cute7productE,@object
	.size		_ZN39_INTERNAL_6c74126e_4_k_cu_3dffbfb5_94034cute7productE,(_ZN39_INTERNAL_6c74126e_4_k_cu_3dffbfb5_94034cuda3std3__45__cpo3endE - _ZN39_INTERNAL_6c74126e_4_k_cu_3dffbfb5_94034cute7productE)
_ZN39_INTERNAL_6c74126e_4_k_cu_3dffbfb5_94034cute7productE:
	.zero		1
	.type		_ZN39_INTERNAL_6c74126e_4_k_cu_3dffbfb5_94034cuda3std3__45__cpo3endE,@object
	.size		_ZN39_INTERNAL_6c74126e_4_k_cu_3dffbfb5_94034cuda3std3__45__cpo3endE,(_ZN39_INTERNAL_6c74126e_4_k_cu_3dffbfb5_94034cuda3std3__419piecewise_constructE - _ZN39_INTERNAL_6c74126e_4_k_cu_3dffbfb5_94034cuda3std3__45__cpo3endE)
_ZN39_INTERNAL_6c74126e_4_k_cu_3dffbfb5_94034cuda3std3__45__cpo3endE:
	.zero		1
	.type		_ZN39_INTERNAL_6c74126e_4_k_cu_3dffbfb5_94034cuda3std3__419piecewise_constructE,@object
	.size		_ZN39_INTERNAL_6c74126e_4_k_cu_3dffbfb5_94034cuda3std3__419piecewise_constructE,(_ZN39_INTERNAL_6c74126e_4_k_cu_3dffbfb5_94034cuda3std3__45__cpo4cendE - _ZN39_INTERNAL_6c74126e_4_k_cu_3dffbfb5_94034cuda3std3__419piecewise_constructE)
_ZN39_INTERNAL_6c74126e_4_k_cu_3dffbfb5_94034cuda3std3__419piecewise_constructE:
	.zero		1
	.type		_ZN39_INTERNAL_6c74126e_4_k_cu_3dffbfb5_94034cuda3std3__45__cpo4cendE,@object
	.size		_ZN39_INTERNAL_6c74126e_4_k_cu_3dffbfb5_94034cuda3std3__45__cpo4cendE,(_ZN39_INTERNAL_6c74126e_4_k_cu_3dffbfb5_94034cuda3std6ranges3__45__cpo4swapE - _ZN39_INTERNAL_6c74126e_4_k_cu_3dffbfb5_94034cuda3std3__45__cpo4cendE)
_ZN39_INTERNAL_6c74126e_4_k_cu_3dffbfb5_94034cuda3std3__45__cpo4cendE:
	.zero		1
	.type		_ZN39_INTERNAL_6c74126e_4_k_cu_3dffbfb5_94034cuda3std6ranges3__45__cpo4swapE,@object
	.size		_ZN39_INTERNAL_6c74126e_4_k_cu_3dffbfb5_94034cuda3std6ranges3__45__cpo4swapE,(.L_10 - _ZN39_INTERNAL_6c74126e_4_k_cu_3dffbfb5_94034cuda3std6ranges3__45__cpo4swapE)
_ZN39_INTERNAL_6c74126e_4_k_cu_3dffbfb5_94034cuda3std6ranges3__45__cpo4swapE:
	.zero		1
.L_10:


//--------------------- .nv.constant0._ZN7cutlass13device_kernelINS_4gemm6kernel13GemmUniversalIN4cute5tupleIJiiiiEEENS1_10collective13CollectiveMmaINS1_35MainloopSm100TmaUmmaWarpSpecializedILi3ELi2ELi4ENS5_IJNS4_1CILi1EEESB_SB_EEEEENS5_IJNSA_ILi64EEENSA_ILi128EEENSA_ILi32EEEEEENS_10tfloat32_tENS5_IJlSB_lEEESI_SJ_NS4_8TiledMMAINS4_8MMA_AtomIJNS4_17SM100_MMA_TF32_SSISI_SI_fLi64ELi128ELNS4_4UMMA5MajorE0ELSO_0ELNSN_7ScaleInE0ELSP_0EEEEEENS4_6LayoutISC_NS5_IJNSA_ILi0EEEST_ST_EEEEENS5_IJNS4_10UnderscoreESW_SW_EEEEENS4_13SM90_TMA_LOADENS4_14ComposedLayoutINS4_7SwizzleILi3ELi4ELi3EEENS4_18smem_ptr_flag_bitsILi32EEENSS_INS5_IJNSA_ILi8EEESG_EEENS5_IJSG_SB_EEEEEEEvNS4_8identityESZ_S19_vS1A_EENS_8epilogue10collective18CollectiveEpilogueINS1C_23Sm100TmaWarpSpecializedILi4ELi2ELi16ELb1ELb0EEEJSH_NS5_IJNSS_ISE_SB_EENSS_ISG_SB_EEEEESI_SJ_SI_SJ_NS1C_6fusion15FusionCallbacksIS1G_NS1K_17LinearCombinationISI_fSI_fLNS_15FloatRoundStyleE2EEESH_S1J_JEEENS4_5SM1004TMEM4LOAD26SM100_TMEM_LOAD_16dp128b8xESZ_S19_NS4_17SM75_U32x4_LDSM_NENS4_14SM90_TMA_STOREES19_NS4_17SM90_U32x4_STSM_NENS4_39AutoVectorizingCopyWithAssumedAlignmentILi128EEEEEEvvEEEEvNT_6ParamsE --------------------------
	.section	.nv.constant0._ZN7cutlass13device_kernelINS_4gemm6kernel13GemmUniversalIN4cute5tupleIJiiiiEEENS1_10collective13CollectiveMmaINS1_35MainloopSm100TmaUmmaWarpSpecializedILi3ELi2ELi4ENS5_IJNS4_1CILi1EEESB_SB_EEEEENS5_IJNSA_ILi64EEENSA_ILi128EEENSA_ILi32EEEEEENS_10tfloat32_tENS5_IJlSB_lEEESI_SJ_NS4_8TiledMMAINS4_8MMA_AtomIJNS4_17SM100_MMA_TF32_SSISI_SI_fLi64ELi128ELNS4_4UMMA5MajorE0ELSO_0ELNSN_7ScaleInE0ELSP_0EEEEEENS4_6LayoutISC_NS5_IJNSA_ILi0EEEST_ST_EEEEENS5_IJNS4_10UnderscoreESW_SW_EEEEENS4_13SM90_TMA_LOADENS4_14ComposedLayoutINS4_7SwizzleILi3ELi4ELi3EEENS4_18smem_ptr_flag_bitsILi32EEENSS_INS5_IJNSA_ILi8EEESG_EEENS5_IJSG_SB_EEEEEEEvNS4_8identityESZ_S19_vS1A_EENS_8epilogue10collective18CollectiveEpilogueINS1C_23Sm100TmaWarpSpecializedILi4ELi2ELi16ELb1ELb0EEEJSH_NS5_IJNSS_ISE_SB_EENSS_ISG_SB_EEEEESI_SJ_SI_SJ_NS1C_6fusion15FusionCallbacksIS1G_NS1K_17LinearCombinationISI_fSI_fLNS_15FloatRoundStyleE2EEESH_S1J_JEEENS4_5SM1004TMEM4LOAD26SM100_TMEM_LOAD_16dp128b8xESZ_S19_NS4_17SM75_U32x4_LDSM_NENS4_14SM90_TMA_STOREES19_NS4_17SM90_U32x4_STSM_NENS4_39AutoVectorizingCopyWithAssumedAlignmentILi128EEEEEEvvEEEEvNT_6ParamsE,"a",@progbits
	.sectionflags	@""
	.align	4
.nv.constant0._ZN7cutlass13device_kernelINS_4gemm6kernel13GemmUniversalIN4cute5tupleIJiiiiEEENS1_10collective13CollectiveMmaINS1_35MainloopSm100TmaUmmaWarpSpecializedILi3ELi2ELi4ENS5_IJNS4_1CILi1EEESB_SB_EEEEENS5_IJNSA_ILi64EEENSA_ILi128EEENSA_ILi32EEEEEENS_10tfloat32_tENS5_IJlSB_lEEESI_SJ_NS4_8TiledMMAINS4_8MMA_AtomIJNS4_17SM100_MMA_TF32_SSISI_SI_fLi64ELi128ELNS4_4UMMA5MajorE0ELSO_0ELNSN_7ScaleInE0ELSP_0EEEEEENS4_6LayoutISC_NS5_IJNSA_ILi0EEEST_ST_EEEEENS5_IJNS4_10UnderscoreESW_SW_EEEEENS4_13SM90_TMA_LOADENS4_14ComposedLayoutINS4_7SwizzleILi3ELi4ELi3EEENS4_18smem_ptr_flag_bitsILi32EEENSS_INS5_IJNSA_ILi8EEESG_EEENS5_IJSG_SB_EEEEEEEvNS4_8identityESZ_S19_vS1A_EENS_8epilogue10collective18CollectiveEpilogueINS1C_23Sm100TmaWarpSpecializedILi4ELi2ELi16ELb1ELb0EEEJSH_NS5_IJNSS_ISE_SB_EENSS_ISG_SB_EEEEESI_SJ_SI_SJ_NS1C_6fusion15FusionCallbacksIS1G_NS1K_17LinearCombinationISI_fSI_fLNS_15FloatRoundStyleE2EEESH_S1J_JEEENS4_5SM1004TMEM4LOAD26SM100_TMEM_LOAD_16dp128b8xESZ_S19_NS4_17SM75_U32x4_LDSM_NENS4_14SM90_TMA_STOREES19_NS4_17SM90_U32x4_STSM_NENS4_39AutoVectorizingCopyWithAssumedAlignmentILi128EEEEEEvvEEEEvNT_6ParamsE:
	.zero		2944


//--------------------- SYMBOLS --------------------------

	.type		.nv.reservedSmem.offset0,@object
	.size		.nv.reservedSmem.offset0,0x4
	.type		.nv.reservedSmem.cap,@object
	.size		.nv.reservedSmem.cap,0x4
	.type		__assertfail,@function
